	.target	sm_90a

	.elftype	@"ET_EXEC"


//--------------------- .note.nv.tkinfo           --------------------------
	.section	.note.nv.tkinfo,"",@"SHT_NOTE"
	.sectionflags	@"SHF_NOTE_NV_TKINFO"
	.tkinfo
        /*0018*/ 	.word	0x00000002
        /*0030*/ 	.string	""
        /*0030*/ 	.string	"ptxas"
        /*0030*/ 	.string	"Cuda compilation tools, release 13.0, V13.0.88"
        /*0030*/ 	.string	"Build cuda_13.0.r13.0/compiler.36424714_0"
        /*0030*/ 	.string	"-arch sm_90a -m 64 "



//--------------------- .note.nv.cuinfo           --------------------------
	.section	.note.nv.cuinfo,"",@"SHT_NOTE"
	.sectionflags	@"SHF_NOTE_NV_CUINFO"
        /*0018*/ 	.short	0x0002
        /*001a*/ 	.short	0x005a
        /*001c*/ 	.short	0x0082
	.zero		2


//--------------------- .nv.info                  --------------------------
	.section	.nv.info,"",@"SHT_CUDA_INFO"
	.align	4


	//----- nvinfo : EIATTR_REGCOUNT
	.align		4
        /*0000*/ 	.byte	0x04, 0x2f
        /*0002*/ 	.short	(.L_12 - .L_11)
	.align		4
.L_11:
        /*0004*/ 	.word	index@(_ZN7cutlass13device_kernelINS_4gemm6kernel13GemmUniversalIN4cute5tupleIJiiiiEEENS1_10collective13CollectiveMmaINS1_37MainloopSm90TmaGmmaWarpSpecializedFP8ILi14ENS5_IJNS4_1CILi2EEENSA_ILi1EEESC_EEENS1_35KernelTmaWarpSpecializedCooperativeEEENS5_IJNSA_ILi256EEESG_NSA_ILi32EEEEEENS_12float_e4m3_tENS5_IJlSC_lEEESJ_SK_NS4_8TiledMMAINS4_8MMA_AtomIJNS4_4SM904GMMA31MMA_64x256x32_F32E4M3E4M3_SS_TNILNSO_7ScaleInE1ELSQ_1EEEEEENS4_6LayoutISD_NS5_IJSC_NSA_ILi0EEESU_EEEEENS5_IJNS4_10UnderscoreESX_SX_EEEEENS4_13SM90_TMA_LOADENS4_14ComposedLayoutINS4_7SwizzleILi1ELi4ELi3EEENS4_18smem_ptr_flag_bitsILi8EEENST_INS5_IJNSA_ILi8EEESH_EEENS5_IJSH_SC_EEEEEEEvNS4_8identityENS4_23SM90_TMA_LOAD_MULTICASTES1A_vS1B_EENS_8epilogue10collective6detail29Sm90TmaWarpSpecializedAdapterINS1F_15DefaultEpilogueISJ_SK_SK_NS1E_6thread17LinearCombinationISJ_Li1EffLNS1J_9ScaleType4KindE0ELNS_15FloatRoundStyleE2ESJ_EENS1_15EpilogueDefaultEEEEEvvEEEEvNT_6ParamsE)
        /*0008*/ 	.word	0x000000a8


	//----- nvinfo : EIATTR_FRAME_SIZE
	.align		4
.L_12:
        /*000c*/ 	.byte	0x04, 0x11
        /*000e*/ 	.short	(.L_14 - .L_13)
	.align		4
.L_13:
        /*0010*/ 	.word	index@(_ZN7cutlass13device_kernelINS_4gemm6kernel13GemmUniversalIN4cute5tupleIJiiiiEEENS1_10collective13CollectiveMmaINS1_37MainloopSm90TmaGmmaWarpSpecializedFP8ILi14ENS5_IJNS4_1CILi2EEENSA_ILi1EEESC_EEENS1_35KernelTmaWarpSpecializedCooperativeEEENS5_IJNSA_ILi256EEESG_NSA_ILi32EEEEEENS_12float_e4m3_tENS5_IJlSC_lEEESJ_SK_NS4_8TiledMMAINS4_8MMA_AtomIJNS4_4SM904GMMA31MMA_64x256x32_F32E4M3E4M3_SS_TNILNSO_7ScaleInE1ELSQ_1EEEEEENS4_6LayoutISD_NS5_IJSC_NSA_ILi0EEESU_EEEEENS5_IJNS4_10UnderscoreESX_SX_EEEEENS4_13SM90_TMA_LOADENS4_14ComposedLayoutINS4_7SwizzleILi1ELi4ELi3EEENS4_18smem_ptr_flag_bitsILi8EEENST_INS5_IJNSA_ILi8EEESH_EEENS5_IJSH_SC_EEEEEEEvNS4_8identityENS4_23SM90_TMA_LOAD_MULTICASTES1A_vS1B_EENS_8epilogue10collective6detail29Sm90TmaWarpSpecializedAdapterINS1F_15DefaultEpilogueISJ_SK_SK_NS1E_6thread17LinearCombinationISJ_Li1EffLNS1J_9ScaleType4KindE0ELNS_15FloatRoundStyleE2ESJ_EENS1_15EpilogueDefaultEEEEEvvEEEEvNT_6ParamsE)
        /*0014*/ 	.word	0x00000678


	//----- nvinfo : EIATTR_MIN_STACK_SIZE
	.align		4
.L_14:
        /*0018*/ 	.byte	0x04, 0x12
        /*001a*/ 	.short	(.L_16 - .L_15)
	.align		4
.L_15:
        /*001c*/ 	.word	index@(_ZN7cutlass13device_kernelINS_4gemm6kernel13GemmUniversalIN4cute5tupleIJiiiiEEENS1_10collective13CollectiveMmaINS1_37MainloopSm90TmaGmmaWarpSpecializedFP8ILi14ENS5_IJNS4_1CILi2EEENSA_ILi1EEESC_EEENS1_35KernelTmaWarpSpecializedCooperativeEEENS5_IJNSA_ILi256EEESG_NSA_ILi32EEEEEENS_12float_e4m3_tENS5_IJlSC_lEEESJ_SK_NS4_8TiledMMAINS4_8MMA_AtomIJNS4_4SM904GMMA31MMA_64x256x32_F32E4M3E4M3_SS_TNILNSO_7ScaleInE1ELSQ_1EEEEEENS4_6LayoutISD_NS5_IJSC_NSA_ILi0EEESU_EEEEENS5_IJNS4_10UnderscoreESX_SX_EEEEENS4_13SM90_TMA_LOADENS4_14ComposedLayoutINS4_7SwizzleILi1ELi4ELi3EEENS4_18smem_ptr_flag_bitsILi8EEENST_INS5_IJNSA_ILi8EEESH_EEENS5_IJSH_SC_EEEEEEEvNS4_8identityENS4_23SM90_TMA_LOAD_MULTICASTES1A_vS1B_EENS_8epilogue10collective6detail29Sm90TmaWarpSpecializedAdapterINS1F_15DefaultEpilogueISJ_SK_SK_NS1E_6thread17LinearCombinationISJ_Li1EffLNS1J_9ScaleType4KindE0ELNS_15FloatRoundStyleE2ESJ_EENS1_15EpilogueDefaultEEEEEvvEEEEvNT_6ParamsE)
        /*0020*/ 	.word	0x00000678
.L_16:


//--------------------- .nv.compat                --------------------------
	.section	.nv.compat,"",@"SHT_CUDA_COMPAT_INFO"
	.align	4
        /*0000*/ 	.byte	0x02, 0x09, 0x01, 0x00, 0x02, 0x02, 0x04, 0x00, 0x02, 0x05, 0x05, 0x00, 0x03, 0x07, 0x01, 0x01
        /*0010*/ 	.byte	0x02, 0x03, 0x01, 0x00, 0x02, 0x06, 0x01, 0x00, 0x04, 0x0b, 0x08, 0x00, 0x00, 0x00, 0x00, 0x00
        /*0020*/ 	.byte	0x00, 0x00, 0x00, 0x00


//--------------------- .nv.info._ZN7cutlass13device_kernelINS_4gemm6kernel13GemmUniversalIN4cute5tupleIJiiiiEEENS1_10collective13CollectiveMmaINS1_37MainloopSm90TmaGmmaWarpSpecializedFP8ILi14ENS5_IJNS4_1CILi2EEENSA_ILi1EEESC_EEENS1_35KernelTmaWarpSpecializedCooperativeEEENS5_IJNSA_ILi256EEESG_NSA_ILi32EEEEEENS_12float_e4m3_tENS5_IJlSC_lEEESJ_SK_NS4_8TiledMMAINS4_8MMA_AtomIJNS4_4SM904GMMA31MMA_64x256x32_F32E4M3E4M3_SS_TNILNSO_7ScaleInE1ELSQ_1EEEEEENS4_6LayoutISD_NS5_IJSC_NSA_ILi0EEESU_EEEEENS5_IJNS4_10UnderscoreESX_SX_EEEEENS4_13SM90_TMA_LOADENS4_14ComposedLayoutINS4_7SwizzleILi1ELi4ELi3EEENS4_18smem_ptr_flag_bitsILi8EEENST_INS5_IJNSA_ILi8EEESH_EEENS5_IJSH_SC_EEEEEEEvNS4_8identityENS4_23SM90_TMA_LOAD_MULTICASTES1A_vS1B_EENS_8epilogue10collective6detail29Sm90TmaWarpSpecializedAdapterINS1F_15DefaultEpilogueISJ_SK_SK_NS1E_6thread17LinearCombinationISJ_Li1EffLNS1J_9ScaleType4KindE0ELNS_15FloatRoundStyleE2ESJ_EENS1_15EpilogueDefaultEEEEEvvEEEEvNT_6ParamsE --------------------------
	.section	.nv.info._ZN7cutlass13device_kernelINS_4gemm6kernel13GemmUniversalIN4cute5tupleIJiiiiEEENS1_10collective13CollectiveMmaINS1_37MainloopSm90TmaGmmaWarpSpecializedFP8ILi14ENS5_IJNS4_1CILi2EEENSA_ILi1EEESC_EEENS1_35KernelTmaWarpSpecializedCooperativeEEENS5_IJNSA_ILi256EEESG_NSA_ILi32EEEEEENS_12float_e4m3_tENS5_IJlSC_lEEESJ_SK_NS4_8TiledMMAINS4_8MMA_AtomIJNS4_4SM904GMMA31MMA_64x256x32_F32E4M3E4M3_SS_TNILNSO_7ScaleInE1ELSQ_1EEEEEENS4_6LayoutISD_NS5_IJSC_NSA_ILi0EEESU_EEEEENS5_IJNS4_10UnderscoreESX_SX_EEEEENS4_13SM90_TMA_LOADENS4_14ComposedLayoutINS4_7SwizzleILi1ELi4ELi3EEENS4_18smem_ptr_flag_bitsILi8EEENST_INS5_IJNSA_ILi8EEESH_EEENS5_IJSH_SC_EEEEEEEvNS4_8identityENS4_23SM90_TMA_LOAD_MULTICASTES1A_vS1B_EENS_8epilogue10collective6detail29Sm90TmaWarpSpecializedAdapterINS1F_15DefaultEpilogueISJ_SK_SK_NS1E_6thread17LinearCombinationISJ_Li1EffLNS1J_9ScaleType4KindE0ELNS_15FloatRoundStyleE2ESJ_EENS1_15EpilogueDefaultEEEEEvvEEEEvNT_6ParamsE,"",@"SHT_CUDA_INFO"
	.sectionflags	@""
	.align	4


	//----- nvinfo : EIATTR_CUDA_API_VERSION
	.align		4
        /*0000*/ 	.byte	0x04, 0x37
        /*0002*/ 	.short	(.L_18 - .L_17)
.L_17:
        /*0004*/ 	.word	0x00000082


	//----- nvinfo : EIATTR_KPARAM_INFO
	.align		4
.L_18:
        /*0008*/ 	.byte	0x04, 0x17
        /*000a*/ 	.short	(.L_20 - .L_19)
.L_19:
        /*000c*/ 	.word	0x00000000
        /*0010*/ 	.short	0x0000
        /*0012*/ 	.short	0x0070
        /*0014*/ 	.byte	0x00, 0xf0, 0x01, 0x10


	//----- nvinfo : EIATTR_SPARSE_MMA_MASK
	.align		4
.L_20:
        /*0018*/ 	.byte	0x03, 0x50
        /*001a*/ 	.short	0x0000


	//----- nvinfo : EIATTR_MAXREG_COUNT
	.align		4
        /*001c*/ 	.byte	0x03, 0x1b
        /*001e*/ 	.short	0x00a8


	//----- nvinfo : EIATTR_NUM_BARRIERS
	.align		4
        /*0020*/ 	.byte	0x02, 0x4c
        /*0022*/ 	.byte	0x01
	.zero		1


	//----- nvinfo : EIATTR_ANNOTATIONS
	.align		4
        /*0024*/ 	.byte	0x04, 0x55
        /*0026*/ 	.short	(.L_22 - .L_21)


	//   ....[0]....
.L_21:
        /*0028*/ 	.word	0x00000001
        /*002c*/ 	.byte	0xa0, 0x08, 0x00, 0x00, 0x01, 0x00, 0x00, 0x00, 0x70, 0x09, 0x00, 0x00, 0x01, 0x00, 0x00, 0x00
        /* <DEDUP_REMOVED lines=1356> */
        /*54fc*/ 	.byte	0x60, 0x3d, 0x02, 0x00


	//----- nvinfo : EIATTR_MERCURY_ISA_VERSION
	.align		4
.L_22:
        /*5500*/ 	.byte	0x03, 0x5f
        /*5502*/ 	.short	0x0101


	//----- nvinfo : EIATTR_INT_WARP_WIDE_INSTR_OFFSETS
	.align		4
        /*5504*/ 	.byte	0x04, 0x31
        /*5506*/ 	.short	(.L_24 - .L_23)


	//   ....[0]....
.L_23:
        /*5508*/ 	.word	0x000006c0


	//   ....[1]....
        /*550c*/ 	.word	0x000006e0


	//   ....[2]....
        /*5510*/ 	.word	0x00000840


	//----- nvinfo : EIATTR_COOP_GROUP_MASK_REGIDS
	.align		4
.L_24:
        /*5514*/ 	.byte	0x04, 0x29
        /*5516*/ 	.short	(.L_26 - .L_25)


	//   ....[0]....
.L_25:
        /*5518*/ 	.word	0xffffffff


	//   ....[1]....
        /*551c*/ 	.word	0xffffffff


	//   ....[2]....
        /*5520*/ 	.word	0xffffffff


	//   ....[3]....
        /*5524*/ 	.word	0xffffffff


	//   ....[4]....
        /*5528*/ 	.word	0xffffffff


	//   ....[5]....
        /*552c*/ 	.word	0xffffffff


	//----- nvinfo : EIATTR_COOP_GROUP_INSTR_OFFSETS
	.align		4
.L_26:
        /*5530*/ 	.byte	0x04, 0x28
        /*5532*/ 	.short	(.L_28 - .L_27)


	//   ....[0]....
.L_27:
        /*5534*/ 	.word	0x00000070


	//   ....[1]....
        /*5538*/ 	.word	0x00000080


	//   ....[2]....
        /*553c*/ 	.word	0x000001a0


	//   ....[3]....
        /*5540*/ 	.word	0x00000530


	//   ....[4]....
        /*5544*/ 	.word	0x000009b0


	//   ....[5]....
        /*5548*/ 	.word	0x00002af0


	//----- nvinfo : EIATTR_REG_RECONFIG
	.align		4
.L_28:
        /*554c*/ 	.byte	0x01, 0x54
	.zero		2


	//----- nvinfo : EIATTR_MBARRIER_INSTR_OFFSETS
	.align		4
        /*5550*/ 	.byte	0x04, 0x39
        /*5552*/ 	.short	(.L_30 - .L_29)


	//   ....[0]....
.L_29:
        /*5554*/ 	.word	0x00000340
        /*5558*/ 	.word	0x000000ff
        /*555c*/ 	.word	0x00000000
        /*5560*/ 	.short	0x0100
        /*5562*/ 	.byte	0x09
	.zero		1


	//   ....[1]....
        /*5564*/ 	.word	0x00000350
        /*5568*/ 	.word	0x000000ff
        /*556c*/ 	.word	0x00000070
        /*5570*/ 	.short	0x0100
        /*5572*/ 	.byte	0x09
	.zero		1


	//   ....[2]....
        /*5574*/ 	.word	0x00000360
        /*5578*/ 	.word	0x000000ff
        /*557c*/ 	.word	0x00000008
        /*5580*/ 	.short	0x0100
        /*5582*/ 	.byte	0x09
	.zero		1


	//   ....[3]....
        /*5584*/ 	.word	0x00000370
        /*5588*/ 	.word	0x000000ff
        /*558c*/ 	.word	0x00000078
        /*5590*/ 	.short	0x0100
        /*5592*/ 	.byte	0x09
	.zero		1


	//   ....[4]....
        /*5594*/ 	.word	0x00000380
        /*5598*/ 	.word	0x000000ff
        /*559c*/ 	.word	0x00000010
        /*55a0*/ 	.short	0x0100
        /*55a2*/ 	.byte	0x09
	.zero		1


	//   ....[5]....
        /*55a4*/ 	.word	0x00000390
        /*55a8*/ 	.word	0x000000ff
        /*55ac*/ 	.word	0x00000080
        /*55b0*/ 	.short	0x0100
        /*55b2*/ 	.byte	0x09
	.zero		1


	//   ....[6]....
        /*55b4*/ 	.word	0x000003a0
        /*55b8*/ 	.word	0x000000ff
        /*55bc*/ 	.word	0x00000018
        /*55c0*/ 	.short	0x0100
        /*55c2*/ 	.byte	0x09
	.zero		1


	//   ....[7]....
        /*55c4*/ 	.word	0x000003b0
        /*55c8*/ 	.word	0x000000ff
        /*55cc*/ 	.word	0x00000088
        /*55d0*/ 	.short	0x0100
        /*55d2*/ 	.byte	0x09
	.zero		1


	//   ....[8]....
        /*55d4*/ 	.word	0x000003c0
        /*55d8*/ 	.word	0x000000ff
        /*55dc*/ 	.word	0x00000020
        /*55e0*/ 	.short	0x0100
        /*55e2*/ 	.byte	0x09
	.zero		1


	//   ....[9]....
        /*55e4*/ 	.word	0x000003d0
        /*55e8*/ 	.word	0x000000ff
        /*55ec*/ 	.word	0x00000090
        /*55f0*/ 	.short	0x0100
        /*55f2*/ 	.byte	0x09
	.zero		1


	//   ....[10]....
        /*55f4*/ 	.word	0x000003e0
        /*55f8*/ 	.word	0x000000ff
        /*55fc*/ 	.word	0x00000028
        /*5600*/ 	.short	0x0100
        /*5602*/ 	.byte	0x09
	.zero		1


	//   ....[11]....
        /*5604*/ 	.word	0x000003f0
        /*5608*/ 	.word	0x000000ff
        /*560c*/ 	.word	0x00000098
        /*5610*/ 	.short	0x0100
        /*5612*/ 	.byte	0x09
	.zero		1


	//   ....[12]....
        /*5614*/ 	.word	0x00000400
        /*5618*/ 	.word	0x000000ff
        /*561c*/ 	.word	0x00000030
        /*5620*/ 	.short	0x0100
        /*5622*/ 	.byte	0x09
	.zero		1


	//   ....[13]....
        /*5624*/ 	.word	0x00000410
        /*5628*/ 	.word	0x000000ff
        /*562c*/ 	.word	0x000000a0
        /*5630*/ 	.short	0x0100
        /*5632*/ 	.byte	0x09
	.zero		1


	//   ....[14]....
        /*5634*/ 	.word	0x00000420
        /*5638*/ 	.word	0x000000ff
        /*563c*/ 	.word	0x00000038
        /*5640*/ 	.short	0x0100
        /*5642*/ 	.byte	0x09
	.zero		1


	//   ....[15]....
        /*5644*/ 	.word	0x00000430
        /*5648*/ 	.word	0x000000ff
        /*564c*/ 	.word	0x000000a8
        /*5650*/ 	.short	0x0100
        /*5652*/ 	.byte	0x09
	.zero		1


	//   ....[16]....
        /*5654*/ 	.word	0x00000440
        /*5658*/ 	.word	0x000000ff
        /*565c*/ 	.word	0x00000040
        /*5660*/ 	.short	0x0100
        /*5662*/ 	.byte	0x09
	.zero		1


	//   ....[17]....
        /*5664*/ 	.word	0x00000450
        /*5668*/ 	.word	0x000000ff
        /*566c*/ 	.word	0x000000b0
        /*5670*/ 	.short	0x0100
        /*5672*/ 	.byte	0x09
	.zero		1


	//   ....[18]....
        /*5674*/ 	.word	0x00000460
        /*5678*/ 	.word	0x000000ff
        /*567c*/ 	.word	0x00000048
        /*5680*/ 	.short	0x0100
        /*5682*/ 	.byte	0x09
	.zero		1


	//   ....[19]....
        /*5684*/ 	.word	0x00000470
        /*5688*/ 	.word	0x000000ff
        /*568c*/ 	.word	0x000000b8
        /*5690*/ 	.short	0x0100
        /*5692*/ 	.byte	0x09
	.zero		1


	//   ....[20]....
        /*5694*/ 	.word	0x00000480
        /*5698*/ 	.word	0x000000ff
        /*569c*/ 	.word	0x00000050
        /*56a0*/ 	.short	0x0100
        /*56a2*/ 	.byte	0x09
	.zero		1


	//   ....[21]....
        /*56a4*/ 	.word	0x00000490
        /*56a8*/ 	.word	0x000000ff
        /*56ac*/ 	.word	0x000000c0
        /*56b0*/ 	.short	0x0100
        /*56b2*/ 	.byte	0x09
	.zero		1


	//   ....[22]....
        /*56b4*/ 	.word	0x000004a0
        /*56b8*/ 	.word	0x000000ff
        /*56bc*/ 	.word	0x00000058
        /*56c0*/ 	.short	0x0100
        /*56c2*/ 	.byte	0x09
	.zero		1


	//   ....[23]....
        /*56c4*/ 	.word	0x000004b0
        /*56c8*/ 	.word	0x000000ff
        /*56cc*/ 	.word	0x000000c8
        /*56d0*/ 	.short	0x0100
        /*56d2*/ 	.byte	0x09
	.zero		1


	//   ....[24]....
        /*56d4*/ 	.word	0x000004c0
        /*56d8*/ 	.word	0x000000ff
        /*56dc*/ 	.word	0x00000060
        /*56e0*/ 	.short	0x0100
        /*56e2*/ 	.byte	0x09
	.zero		1


	//   ....[25]....
        /*56e4*/ 	.word	0x000004d0
        /*56e8*/ 	.word	0x000000ff
        /*56ec*/ 	.word	0x000000d0
        /*56f0*/ 	.short	0x0100
        /*56f2*/ 	.byte	0x09
	.zero		1


	//   ....[26]....
        /*56f4*/ 	.word	0x000004e0
        /*56f8*/ 	.word	0x000000ff
        /*56fc*/ 	.word	0x00000068
        /*5700*/ 	.short	0x0100
        /*5702*/ 	.byte	0x09
	.zero		1


	//   ....[27]....
        /*5704*/ 	.word	0x000004f0
        /*5708*/ 	.word	0x000000ff
        /*570c*/ 	.word	0x000000d8
        /*5710*/ 	.short	0x0100
        /*5712*/ 	.byte	0x09
	.zero		1


	//   ....[28]....
        /*5714*/ 	.word	0x000008d0
        /*5718*/ 	.word	0x000000ff
        /*571c*/ 	.word	0x000000f0
        /*5720*/ 	.short	0x0100
        /*5722*/ 	.byte	0x06
	.zero		1


	//   ....[29]....
        /*5724*/ 	.word	0x00000950
        /*5728*/ 	.word	0x000000ff
        /*572c*/ 	.word	0x000000f8
        /*5730*/ 	.short	0x0100
        /*5732*/ 	.byte	0x06
	.zero		1


	//   ....[30]....
        /*5734*/ 	.word	0x00002f00
        /*5738*/ 	.word	0x000000ff
        /*573c*/ 	.word	0x00000000
        /*5740*/ 	.short	0x010a
        /*5742*/ 	.byte	0x07
	.zero		1


	//   ....[31]....
        /*5744*/ 	.word	0x00002f60
        /*5748*/ 	.word	0x000000ff
        /*574c*/ 	.word	0x00000000
        /*5750*/ 	.short	0x010a
        /*5752*/ 	.byte	0x07
	.zero		1


	//   ....[32]....
        /*5754*/ 	.word	0x00006720
        /*5758*/ 	.word	0x000000ff
        /*575c*/ 	.word	0x00000000
        /*5760*/ 	.short	0x010a
        /*5762*/ 	.byte	0x0f
	.zero		1


	//   ....[33]....
        /*5764*/ 	.word	0x00006760
        /*5768*/ 	.word	0x000000ff
        /*576c*/ 	.word	0x00000000
        /*5770*/ 	.short	0x010a
        /*5772*/ 	.byte	0x0f
	.zero		1


	//   ....[34]....
        /*5774*/ 	.word	0x0000b410
        /*5778*/ 	.word	0x00000003
        /*577c*/ 	.word	0x00000000
        /*5780*/ 	.short	0x0101
        /*5782*/ 	.byte	0x3f
	.zero		1


	//   ....[35]....
        /*5784*/ 	.word	0x0000ef20
        /*5788*/ 	.word	0x00000000
        /*578c*/ 	.word	0x00000000
        /*5790*/ 	.short	0x0101
        /*5792*/ 	.byte	0x3f
	.zero		1


	//   ....[36]....
        /*5794*/ 	.word	0x000229e0
        /*5798*/ 	.word	0x0000000c
        /*579c*/ 	.word	0x00000070
        /*57a0*/ 	.short	0x010a
        /*57a2*/ 	.byte	0x3f
	.zero		1


	//   ....[37]....
        /*57a4*/ 	.word	0x00022d40
        /*57a8*/ 	.word	0x00000002
        /*57ac*/ 	.word	0x000000f8
        /*57b0*/ 	.short	0x0101
        /*57b2*/ 	.byte	0x3f
	.zero		1


	//   ....[38]....
        /*57b4*/ 	.word	0x00023500
        /*57b8*/ 	.word	0x00000003
        /*57bc*/ 	.word	0x00000000
        /*57c0*/ 	.short	0x010a
        /*57c2*/ 	.byte	0x3f
	.zero		1


	//   ....[39]....
        /*57c4*/ 	.word	0x00023590
        /*57c8*/ 	.word	0x00000003
        /*57cc*/ 	.word	0x00000000
        /*57d0*/ 	.short	0x010a
        /*57d2*/ 	.byte	0x3f
	.zero		1


	//   ....[40]....
        /*57d4*/ 	.word	0x00023620
        /*57d8*/ 	.word	0x00000003
        /*57dc*/ 	.word	0x00000000
        /*57e0*/ 	.short	0x010a
        /*57e2*/ 	.byte	0x3f
	.zero		1


	//   ....[41]....
        /*57e4*/ 	.word	0x000236b0
        /*57e8*/ 	.word	0x00000003
        /*57ec*/ 	.word	0x00000000
        /*57f0*/ 	.short	0x010a
        /*57f2*/ 	.byte	0x3f
	.zero		1


	//   ....[42]....
        /*57f4*/ 	.word	0x00023740
        /*57f8*/ 	.word	0x00000003
        /*57fc*/ 	.word	0x00000000
        /*5800*/ 	.short	0x010a
        /*5802*/ 	.byte	0x3f
	.zero		1


	//   ....[43]....
        /*5804*/ 	.word	0x000237d0
        /*5808*/ 	.word	0x00000003
        /*580c*/ 	.word	0x00000000
        /*5810*/ 	.short	0x010a
        /*5812*/ 	.byte	0x3f
	.zero		1


	//   ....[44]....
        /*5814*/ 	.word	0x00023860
        /*5818*/ 	.word	0x00000003
        /*581c*/ 	.word	0x00000000
        /*5820*/ 	.short	0x010a
        /*5822*/ 	.byte	0x3f
	.zero		1


	//   ....[45]....
        /*5824*/ 	.word	0x000238f0
        /*5828*/ 	.word	0x00000003
        /*582c*/ 	.word	0x00000000
        /*5830*/ 	.short	0x010a
        /*5832*/ 	.byte	0x3f
	.zero		1


	//   ....[46]....
        /*5834*/ 	.word	0x00023980
        /*5838*/ 	.word	0x00000003
        /*583c*/ 	.word	0x00000000
        /*5840*/ 	.short	0x010a
        /*5842*/ 	.byte	0x3f
	.zero		1


	//   ....[47]....
        /*5844*/ 	.word	0x00023a10
        /*5848*/ 	.word	0x00000003
        /*584c*/ 	.word	0x00000000
        /*5850*/ 	.short	0x010a
        /*5852*/ 	.byte	0x3f
	.zero		1


	//   ....[48]....
        /*5854*/ 	.word	0x00023aa0
        /*5858*/ 	.word	0x00000003
        /*585c*/ 	.word	0x00000000
        /*5860*/ 	.short	0x010a
        /*5862*/ 	.byte	0x3f
	.zero		1


	//   ....[49]....
        /*5864*/ 	.word	0x00023b30
        /*5868*/ 	.word	0x00000003
        /*586c*/ 	.word	0x00000000
        /*5870*/ 	.short	0x010a
        /*5872*/ 	.byte	0x3f
	.zero		1


	//   ....[50]....
        /*5874*/ 	.word	0x00023bc0
        /*5878*/ 	.word	0x00000003
        /*587c*/ 	.word	0x00000000
        /*5880*/ 	.short	0x010a
        /*5882*/ 	.byte	0x3f
	.zero		1


	//   ....[51]....
        /*5884*/ 	.word	0x00023c50
        /*5888*/ 	.word	0x00000003
        /*588c*/ 	.word	0x00000000
        /*5890*/ 	.short	0x010a
        /*5892*/ 	.byte	0x3f
	.zero		1


	//   ....[52]....
        /*5894*/ 	.word	0x00023cc0
        /*5898*/ 	.word	0x00000003
        /*589c*/ 	.word	0x00000000
        /*58a0*/ 	.short	0x010a
        /*58a2*/ 	.byte	0x3f
	.zero		1


	//   ....[53]....
        /*58a4*/ 	.word	0x00023d30
        /*58a8*/ 	.word	0x00000000
        /*58ac*/ 	.word	0x00000000
        /*58b0*/ 	.short	0x010a
        /*58b2*/ 	.byte	0x3f
	.zero		1


	//   ....[54]....
        /*58b4*/ 	.word	0x00023e10
        /*58b8*/ 	.word	0x0000000c
        /*58bc*/ 	.word	0x00000070
        /*58c0*/ 	.short	0x010a
        /*58c2*/ 	.byte	0x3f
	.zero		1


	//   ....[55]....
        /*58c4*/ 	.word	0x00023ee0
        /*58c8*/ 	.word	0x00000003
        /*58cc*/ 	.word	0x00000000
        /*58d0*/ 	.short	0x010a
        /*58d2*/ 	.byte	0x3f
	.zero		1


	//   ....[56]....
        /*58d4*/ 	.word	0x00023f30
        /*58d8*/ 	.word	0x00000003
        /*58dc*/ 	.word	0x00000000
        /*58e0*/ 	.short	0x010a
        /*58e2*/ 	.byte	0x3f
	.zero		1


	//   ....[57]....
        /*58e4*/ 	.word	0x00023f80
        /*58e8*/ 	.word	0x00000003
        /*58ec*/ 	.word	0x00000000
        /*58f0*/ 	.short	0x010a
        /*58f2*/ 	.byte	0x3f
	.zero		1


	//   ....[58]....
        /*58f4*/ 	.word	0x00023fd0
        /*58f8*/ 	.word	0x00000003
        /*58fc*/ 	.word	0x00000000
        /*5900*/ 	.short	0x010a
        /*5902*/ 	.byte	0x3f
	.zero		1


	//   ....[59]....
        /*5904*/ 	.word	0x00024020
        /*5908*/ 	.word	0x00000003
        /*590c*/ 	.word	0x00000000
        /*5910*/ 	.short	0x010a
        /*5912*/ 	.byte	0x3f
	.zero		1


	//   ....[60]....
        /*5914*/ 	.word	0x00024070
        /*5918*/ 	.word	0x00000003
        /*591c*/ 	.word	0x00000000
        /*5920*/ 	.short	0x010a
        /*5922*/ 	.byte	0x3f
	.zero		1


	//   ....[61]....
        /*5924*/ 	.word	0x000240c0
        /*5928*/ 	.word	0x00000003
        /*592c*/ 	.word	0x00000000
        /*5930*/ 	.short	0x010a
        /*5932*/ 	.byte	0x3f
	.zero		1


	//   ....[62]....
        /*5934*/ 	.word	0x00024110
        /*5938*/ 	.word	0x00000003
        /*593c*/ 	.word	0x00000000
        /*5940*/ 	.short	0x010a
        /*5942*/ 	.byte	0x3f
	.zero		1


	//   ....[63]....
        /*5944*/ 	.word	0x00024160
        /*5948*/ 	.word	0x00000003
        /*594c*/ 	.word	0x00000000
        /*5950*/ 	.short	0x010a
        /*5952*/ 	.byte	0x3f
	.zero		1


	//   ....[64]....
        /*5954*/ 	.word	0x000241b0
        /*5958*/ 	.word	0x00000003
        /*595c*/ 	.word	0x00000000
        /*5960*/ 	.short	0x010a
        /*5962*/ 	.byte	0x3f
	.zero		1


	//   ....[65]....
        /*5964*/ 	.word	0x00024200
        /*5968*/ 	.word	0x00000003
        /*596c*/ 	.word	0x00000000
        /*5970*/ 	.short	0x010a
        /*5972*/ 	.byte	0x3f
	.zero		1


	//   ....[66]....
        /*5974*/ 	.word	0x00024250
        /*5978*/ 	.word	0x00000003
        /*597c*/ 	.word	0x00000000
        /*5980*/ 	.short	0x010a
        /*5982*/ 	.byte	0x3f
	.zero		1


	//   ....[67]....
        /*5984*/ 	.word	0x000242a0
        /*5988*/ 	.word	0x00000003
        /*598c*/ 	.word	0x00000000
        /*5990*/ 	.short	0x010a
        /*5992*/ 	.byte	0x3f
	.zero		1


	//----- nvinfo : EIATTR_NUM_MBARRIERS
	.align		4
.L_30:
        /*5994*/ 	.byte	0x03, 0x38
        /*5996*/ 	.short	0x001e


	//----- nvinfo : EIATTR_EXIT_INSTR_OFFSETS
	.align		4
        /*5998*/ 	.byte	0x04, 0x1c
        /*599a*/ 	.short	(.L_32 - .L_31)


	//   ....[0]....
.L_31:
        /*599c*/ 	.word	0x00000b40


	//   ....[1]....
        /*59a0*/ 	.word	0x000013e0


	//   ....[2]....
        /*59a4*/ 	.word	0x000220c0


	//   ....[3]....
        /*59a8*/ 	.word	0x00022660


	//   ....[4]....
        /*59ac*/ 	.word	0x00023ca0


	//----- nvinfo : EIATTR_MAX_THREADS
	.align		4
.L_32:
        /*59b0*/ 	.byte	0x04, 0x05
        /*59b2*/ 	.short	(.L_34 - .L_33)
.L_33:
        /*59b4*/ 	.word	0x00000180
        /*59b8*/ 	.word	0x00000001
        /*59bc*/ 	.word	0x00000001


	//----- nvinfo : EIATTR_CRS_STACK_SIZE
	.align		4
.L_34:
        /*59c0*/ 	.byte	0x04, 0x1e
        /*59c2*/ 	.short	(.L_36 - .L_35)
.L_35:
        /*59c4*/ 	.word	0x00000000


	//----- nvinfo : EIATTR_CBANK_PARAM_SIZE
	.align		4
.L_36:
        /*59c8*/ 	.byte	0x03, 0x19
        /*59ca*/ 	.short	0x0470


	//----- nvinfo : EIATTR_PARAM_CBANK
	.align		4
        /*59cc*/ 	.byte	0x04, 0x0a
        /*59ce*/ 	.short	(.L_38 - .L_37)
	.align		4
.L_37:
        /*59d0*/ 	.word	index@(.nv.constant0._ZN7cutlass13device_kernelINS_4gemm6kernel13GemmUniversalIN4cute5tupleIJiiiiEEENS1_10collective13CollectiveMmaINS1_37MainloopSm90TmaGmmaWarpSpecializedFP8ILi14ENS5_IJNS4_1CILi2EEENSA_ILi1EEESC_EEENS1_35KernelTmaWarpSpecializedCooperativeEEENS5_IJNSA_ILi256EEESG_NSA_ILi32EEEEEENS_12float_e4m3_tENS5_IJlSC_lEEESJ_SK_NS4_8TiledMMAINS4_8MMA_AtomIJNS4_4SM904GMMA31MMA_64x256x32_F32E4M3E4M3_SS_TNILNSO_7ScaleInE1ELSQ_1EEEEEENS4_6LayoutISD_NS5_IJSC_NSA_ILi0EEESU_EEEEENS5_IJNS4_10UnderscoreESX_SX_EEEEENS4_13SM90_TMA_LOADENS4_14ComposedLayoutINS4_7SwizzleILi1ELi4ELi3EEENS4_18smem_ptr_flag_bitsILi8EEENST_INS5_IJNSA_ILi8EEESH_EEENS5_IJSH_SC_EEEEEEEvNS4_8identityENS4_23SM90_TMA_LOAD_MULTICASTES1A_vS1B_EENS_8epilogue10collective6detail29Sm90TmaWarpSpecializedAdapterINS1F_15DefaultEpilogueISJ_SK_SK_NS1E_6thread17LinearCombinationISJ_Li1EffLNS1J_9ScaleType4KindE0ELNS_15FloatRoundStyleE2ESJ_EENS1_15EpilogueDefaultEEEEEvvEEEEvNT_6ParamsE)
        /*59d4*/ 	.short	0x0210
        /*59d6*/ 	.short	0x0470


	//----- nvinfo : EIATTR_SW_WAR
	.align		4
.L_38:
        /*59d8*/ 	.byte	0x04, 0x36
        /*59da*/ 	.short	(.L_40 - .L_39)
.L_39:
        /*59dc*/ 	.word	0x00000008
.L_40:


//--------------------- .nv.callgraph             --------------------------
	.section	.nv.callgraph,"",@"SHT_CUDA_CALLGRAPH"
	.align	4
	.sectionentsize	8
	.align		4
        /*0000*/ 	.word	0x00000000
	.align		4
        /*0004*/ 	.word	0xffffffff
	.align		4
        /*0008*/ 	.word	0x00000000
	.align		4
        /*000c*/ 	.word	0xfffffffe
	.align		4
        /*0010*/ 	.word	0x00000000
	.align		4
        /*0014*/ 	.word	0xfffffffd
	.align		4
        /*0018*/ 	.word	0x00000000
	.align		4
        /*001c*/ 	.word	0xfffffffc


//--------------------- .nv.constant4             --------------------------
	.section	.nv.constant4,"a",@progbits
	.align	8
	.align		8
.nv.constant4:
        /*0000*/ 	.dword	_ZN40_INTERNAL_431922e4_4_k_cu_68702964_191824cuda3std3__45__cpo5beginE
	.align		8
        /*0008*/ 	.dword	_ZN40_INTERNAL_431922e4_4_k_cu_68702964_191824cuda3std3__45__cpo3endE
	.align		8
        /*0010*/ 	.dword	_ZN40_INTERNAL_431922e4_4_k_cu_68702964_191824cuda3std3__45__cpo6cbeginE
	.align		8
        /*0018*/ 	.dword	_ZN40_INTERNAL_431922e4_4_k_cu_68702964_191824cuda3std3__45__cpo4cendE
	.align		8
        /*0020*/ 	.dword	_ZN40_INTERNAL_431922e4_4_k_cu_68702964_191824cuda3std3__442_GLOBAL__N__431922e4_4_k_cu_68702964_191826ignoreE
	.align		8
        /*0028*/ 	.dword	_ZN40_INTERNAL_431922e4_4_k_cu_68702964_191824cuda3std3__419piecewise_constructE
	.align		8
        /*0030*/ 	.dword	_ZN40_INTERNAL_431922e4_4_k_cu_68702964_191824cuda3std3__48in_placeE
	.align		8
        /*0038*/ 	.dword	_ZN40_INTERNAL_431922e4_4_k_cu_68702964_191824cuda3std6ranges3__45__cpo4swapE
	.align		8
        /*0040*/ 	.dword	_ZN40_INTERNAL_431922e4_4_k_cu_68702964_191824cuda3std6ranges3__45__cpo9iter_moveE
	.align		8
        /*0048*/ 	.dword	_ZN40_INTERNAL_431922e4_4_k_cu_68702964_191824cute7productE
	.align		8
        /*0050*/ 	.dword	_ZN40_INTERNAL_431922e4_4_k_cu_68702964_191824cute1_E


//--------------------- .text._ZN7cutlass13device_kernelINS_4gemm6kernel13GemmUniversalIN4cute5tupleIJiiiiEEENS1_10collective13CollectiveMmaINS1_37MainloopSm90TmaGmmaWarpSpecializedFP8ILi14ENS5_IJNS4_1CILi2EEENSA_ILi1EEESC_EEENS1_35KernelTmaWarpSpecializedCooperativeEEENS5_IJNSA_ILi256EEESG_NSA_ILi32EEEEEENS_12float_e4m3_tENS5_IJlSC_lEEESJ_SK_NS4_8TiledMMAINS4_8MMA_AtomIJNS4_4SM904GMMA31MMA_64x256x32_F32E4M3E4M3_SS_TNILNSO_7ScaleInE1ELSQ_1EEEEEENS4_6LayoutISD_NS5_IJSC_NSA_ILi0EEESU_EEEEENS5_IJNS4_10UnderscoreESX_SX_EEEEENS4_13SM90_TMA_LOADENS4_14ComposedLayoutINS4_7SwizzleILi1ELi4ELi3EEENS4_18smem_ptr_flag_bitsILi8EEENST_INS5_IJNSA_ILi8EEESH_EEENS5_IJSH_SC_EEEEEEEvNS4_8identityENS4_23SM90_TMA_LOAD_MULTICASTES1A_vS1B_EENS_8epilogue10collective6detail29Sm90TmaWarpSpecializedAdapterINS1F_15DefaultEpilogueISJ_SK_SK_NS1E_6thread17LinearCombinationISJ_Li1EffLNS1J_9ScaleType4KindE0ELNS_15FloatRoundStyleE2ESJ_EENS1_15EpilogueDefaultEEEEEvvEEEEvNT_6ParamsE --------------------------
	.section	.text._ZN7cutlass13device_kernelINS_4gemm6kernel13GemmUniversalIN4cute5tupleIJiiiiEEENS1_10collective13CollectiveMmaINS1_37MainloopSm90TmaGmmaWarpSpecializedFP8ILi14ENS5_IJNS4_1CILi2EEENSA_ILi1EEESC_EEENS1_35KernelTmaWarpSpecializedCooperativeEEENS5_IJNSA_ILi256EEESG_NSA_ILi32EEEEEENS_12float_e4m3_tENS5_IJlSC_lEEESJ_SK_NS4_8TiledMMAINS4_8MMA_AtomIJNS4_4SM904GMMA31MMA_64x256x32_F32E4M3E4M3_SS_TNILNSO_7ScaleInE1ELSQ_1EEEEEENS4_6LayoutISD_NS5_IJSC_NSA_ILi0EEESU_EEEEENS5_IJNS4_10UnderscoreESX_SX_EEEEENS4_13SM90_TMA_LOADENS4_14ComposedLayoutINS4_7SwizzleILi1ELi4ELi3EEENS4_18smem_ptr_flag_bitsILi8EEENST_INS5_IJNSA_ILi8EEESH_EEENS5_IJSH_SC_EEEEEEEvNS4_8identityENS4_23SM90_TMA_LOAD_MULTICASTES1A_vS1B_EENS_8epilogue10collective6detail29Sm90TmaWarpSpecializedAdapterINS1F_15DefaultEpilogueISJ_SK_SK_NS1E_6thread17LinearCombinationISJ_Li1EffLNS1J_9ScaleType4KindE0ELNS_15FloatRoundStyleE2ESJ_EENS1_15EpilogueDefaultEEEEEvvEEEEvNT_6ParamsE,"ax",@progbits
	.align	128
.text._ZN7cutlass13device_kernelINS_4gemm6kernel13GemmUniversalIN4cute5tupleIJiiiiEEENS1_10collective13CollectiveMmaINS1_37MainloopSm90TmaGmmaWarpSpecializedFP8ILi14ENS5_IJNS4_1CILi2EEENSA_ILi1EEESC_EEENS1_35KernelTmaWarpSpecializedCooperativeEEENS5_IJNSA_ILi256EEESG_NSA_ILi32EEEEEENS_12float_e4m3_tENS5_IJlSC_lEEESJ_SK_NS4_8TiledMMAINS4_8MMA_AtomIJNS4_4SM904GMMA31MMA_64x256x32_F32E4M3E4M3_SS_TNILNSO_7ScaleInE1ELSQ_1EEEEEENS4_6LayoutISD_NS5_IJSC_NSA_ILi0EEESU_EEEEENS5_IJNS4_10UnderscoreESX_SX_EEEEENS4_13SM90_TMA_LOADENS4_14ComposedLayoutINS4_7SwizzleILi1ELi4ELi3EEENS4_18smem_ptr_flag_bitsILi8EEENST_INS5_IJNSA_ILi8EEESH_EEENS5_IJSH_SC_EEEEEEEvNS4_8identityENS4_23SM90_TMA_LOAD_MULTICASTES1A_vS1B_EENS_8epilogue10collective6detail29Sm90TmaWarpSpecializedAdapterINS1F_15DefaultEpilogueISJ_SK_SK_NS1E_6thread17LinearCombinationISJ_Li1EffLNS1J_9ScaleType4KindE0ELNS_15FloatRoundStyleE2ESJ_EENS1_15EpilogueDefaultEEEEEvvEEEEvNT_6ParamsE:
        .type           _ZN7cutlass13device_kernelINS_4gemm6kernel13GemmUniversalIN4cute5tupleIJiiiiEEENS1_10collective13CollectiveMmaINS1_37MainloopSm90TmaGmmaWarpSpecializedFP8ILi14ENS5_IJNS4_1CILi2EEENSA_ILi1EEESC_EEENS1_35KernelTmaWarpSpecializedCooperativeEEENS5_IJNSA_ILi256EEESG_NSA_ILi32EEEEEENS_12float_e4m3_tENS5_IJlSC_lEEESJ_SK_NS4_8TiledMMAINS4_8MMA_AtomIJNS4_4SM904GMMA31MMA_64x256x32_F32E4M3E4M3_SS_TNILNSO_7ScaleInE1ELSQ_1EEEEEENS4_6LayoutISD_NS5_IJSC_NSA_ILi0EEESU_EEEEENS5_IJNS4_10UnderscoreESX_SX_EEEEENS4_13SM90_TMA_LOADENS4_14ComposedLayoutINS4_7SwizzleILi1ELi4ELi3EEENS4_18smem_ptr_flag_bitsILi8EEENST_INS5_IJNSA_ILi8EEESH_EEENS5_IJSH_SC_EEEEEEEvNS4_8identityENS4_23SM90_TMA_LOAD_MULTICASTES1A_vS1B_EENS_8epilogue10collective6detail29Sm90TmaWarpSpecializedAdapterINS1F_15DefaultEpilogueISJ_SK_SK_NS1E_6thread17LinearCombinationISJ_Li1EffLNS1J_9ScaleType4KindE0ELNS_15FloatRoundStyleE2ESJ_EENS1_15EpilogueDefaultEEEEEvvEEEEvNT_6ParamsE,@function
        .size           _ZN7cutlass13device_kernelINS_4gemm6kernel13GemmUniversalIN4cute5tupleIJiiiiEEENS1_10collective13CollectiveMmaINS1_37MainloopSm90TmaGmmaWarpSpecializedFP8ILi14ENS5_IJNS4_1CILi2EEENSA_ILi1EEESC_EEENS1_35KernelTmaWarpSpecializedCooperativeEEENS5_IJNSA_ILi256EEESG_NSA_ILi32EEEEEENS_12float_e4m3_tENS5_IJlSC_lEEESJ_SK_NS4_8TiledMMAINS4_8MMA_AtomIJNS4_4SM904GMMA31MMA_64x256x32_F32E4M3E4M3_SS_TNILNSO_7ScaleInE1ELSQ_1EEEEEENS4_6LayoutISD_NS5_IJSC_NSA_ILi0EEESU_EEEEENS5_IJNS4_10UnderscoreESX_SX_EEEEENS4_13SM90_TMA_LOADENS4_14ComposedLayoutINS4_7SwizzleILi1ELi4ELi3EEENS4_18smem_ptr_flag_bitsILi8EEENST_INS5_IJNSA_ILi8EEESH_EEENS5_IJSH_SC_EEEEEEEvNS4_8identityENS4_23SM90_TMA_LOAD_MULTICASTES1A_vS1B_EENS_8epilogue10collective6detail29Sm90TmaWarpSpecializedAdapterINS1F_15DefaultEpilogueISJ_SK_SK_NS1E_6thread17LinearCombinationISJ_Li1EffLNS1J_9ScaleType4KindE0ELNS_15FloatRoundStyleE2ESJ_EENS1_15EpilogueDefaultEEEEEvvEEEEvNT_6ParamsE,(.L_x_611 - _ZN7cutlass13device_kernelINS_4gemm6kernel13GemmUniversalIN4cute5tupleIJiiiiEEENS1_10collective13CollectiveMmaINS1_37MainloopSm90TmaGmmaWarpSpecializedFP8ILi14ENS5_IJNS4_1CILi2EEENSA_ILi1EEESC_EEENS1_35KernelTmaWarpSpecializedCooperativeEEENS5_IJNSA_ILi256EEESG_NSA_ILi32EEEEEENS_12float_e4m3_tENS5_IJlSC_lEEESJ_SK_NS4_8TiledMMAINS4_8MMA_AtomIJNS4_4SM904GMMA31MMA_64x256x32_F32E4M3E4M3_SS_TNILNSO_7ScaleInE1ELSQ_1EEEEEENS4_6LayoutISD_NS5_IJSC_NSA_ILi0EEESU_EEEEENS5_IJNS4_10UnderscoreESX_SX_EEEEENS4_13SM90_TMA_LOADENS4_14ComposedLayoutINS4_7SwizzleILi1ELi4ELi3EEENS4_18smem_ptr_flag_bitsILi8EEENST_INS5_IJNSA_ILi8EEESH_EEENS5_IJSH_SC_EEEEEEEvNS4_8identityENS4_23SM90_TMA_LOAD_MULTICASTES1A_vS1B_EENS_8epilogue10collective6detail29Sm90TmaWarpSpecializedAdapterINS1F_15DefaultEpilogueISJ_SK_SK_NS1E_6thread17LinearCombinationISJ_Li1EffLNS1J_9ScaleType4KindE0ELNS_15FloatRoundStyleE2ESJ_EENS1_15EpilogueDefaultEEEEEvvEEEEvNT_6ParamsE)
        .other          _ZN7cutlass13device_kernelINS_4gemm6kernel13GemmUniversalIN4cute5tupleIJiiiiEEENS1_10collective13CollectiveMmaINS1_37MainloopSm90TmaGmmaWarpSpecializedFP8ILi14ENS5_IJNS4_1CILi2EEENSA_ILi1EEESC_EEENS1_35KernelTmaWarpSpecializedCooperativeEEENS5_IJNSA_ILi256EEESG_NSA_ILi32EEEEEENS_12float_e4m3_tENS5_IJlSC_lEEESJ_SK_NS4_8TiledMMAINS4_8MMA_AtomIJNS4_4SM904GMMA31MMA_64x256x32_F32E4M3E4M3_SS_TNILNSO_7ScaleInE1ELSQ_1EEEEEENS4_6LayoutISD_NS5_IJSC_NSA_ILi0EEESU_EEEEENS5_IJNS4_10UnderscoreESX_SX_EEEEENS4_13SM90_TMA_LOADENS4_14ComposedLayoutINS4_7SwizzleILi1ELi4ELi3EEENS4_18smem_ptr_flag_bitsILi8EEENST_INS5_IJNSA_ILi8EEESH_EEENS5_IJSH_SC_EEEEEEEvNS4_8identityENS4_23SM90_TMA_LOAD_MULTICASTES1A_vS1B_EENS_8epilogue10collective6detail29Sm90TmaWarpSpecializedAdapterINS1F_15DefaultEpilogueISJ_SK_SK_NS1E_6thread17LinearCombinationISJ_Li1EffLNS1J_9ScaleType4KindE0ELNS_15FloatRoundStyleE2ESJ_EENS1_15EpilogueDefaultEEEEEvvEEEEvNT_6ParamsE,@"STO_CUDA_ENTRY STV_DEFAULT"
_ZN7cutlass13device_kernelINS_4gemm6kernel13GemmUniversalIN4cute5tupleIJiiiiEEENS1_10collective13CollectiveMmaINS1_37MainloopSm90TmaGmmaWarpSpecializedFP8ILi14ENS5_IJNS4_1CILi2EEENSA_ILi1EEESC_EEENS1_35KernelTmaWarpSpecializedCooperativeEEENS5_IJNSA_ILi256EEESG_NSA_ILi32EEEEEENS_12float_e4m3_tENS5_IJlSC_lEEESJ_SK_NS4_8TiledMMAINS4_8MMA_AtomIJNS4_4SM904GMMA31MMA_64x256x32_F32E4M3E4M3_SS_TNILNSO_7ScaleInE1ELSQ_1EEEEEENS4_6LayoutISD_NS5_IJSC_NSA_ILi0EEESU_EEEEENS5_IJNS4_10UnderscoreESX_SX_EEEEENS4_13SM90_TMA_LOADENS4_14ComposedLayoutINS4_7SwizzleILi1ELi4ELi3EEENS4_18smem_ptr_flag_bitsILi8EEENST_INS5_IJNSA_ILi8EEESH_EEENS5_IJSH_SC_EEEEEEEvNS4_8identityENS4_23SM90_TMA_LOAD_MULTICASTES1A_vS1B_EENS_8epilogue10collective6detail29Sm90TmaWarpSpecializedAdapterINS1F_15DefaultEpilogueISJ_SK_SK_NS1E_6thread17LinearCombinationISJ_Li1EffLNS1J_9ScaleType4KindE0ELNS_15FloatRoundStyleE2ESJ_EENS1_15EpilogueDefaultEEEEEvvEEEEvNT_6ParamsE:
[----:B------:R-:W0:Y:S02]  /*0000*/  LDC R1, c[0x0][0x28] ;  /* 0x00000a00ff017b82 */ /* 0x000e240000000800 */
[----:B0-----:R-:W-:Y:S01]  /*0010*/  VIADD R1, R1, 0xfffff988 ;  /* 0xfffff98801017836 */ /* 0x001fe20000000000 */
[----:B------:R-:W0:Y:S01]  /*0020*/  S2R R4, SR_TID.X ;  /* 0x0000000000047919 */ /* 0x000e220000002100 */
[----:B------:R-:W-:Y:S01]  /*0030*/  ELECT P0, URZ, PT ;  /* 0x00000000003f782f */ /* 0x000fe20003800000 */
[----:B------:R-:W-:Y:S01]  /*0040*/  BSSY B0, `(.L_x_0) ;  /* 0x0000015000007945 */ /* 0x000fe20003800000 */
[--C-:B0-----:R-:W-:Y:S02]  /*0050*/  SHF.R.U32.HI R0, RZ, 0x5, R4.reuse ;  /* 0x00000005ff007819 */ /* 0x101fe40000011604 */
[----:B------:R-:W-:-:S03]  /*0060*/  SHF.R.U32.HI R2, RZ, 0x7, R4 ;  /* 0x00000007ff027819 */ /* 0x000fc60000011604 */
[----:B------:R-:W0:Y:S04]  /*0070*/  SHFL.IDX PT, R3, R0, RZ, 0x1f ;  /* 0x00001fff00037589 */ /* 0x000e2800000e0000 */
[----:B------:R-:W1:Y:S01]  /*0080*/  SHFL.IDX PT, R2, R2, RZ, 0x1f ;  /* 0x00001fff02027589 */ /* 0x000e6200000e0000 */
[----:B0-----:R-:W-:Y:S02]  /*0090*/  R2UR UR4, R3 ;  /* 0x00000000030472ca */ /* 0x001fe400000e0000 */
[----:B-1----:R-:W-:-:S11]  /*00a0*/  R2UR UR6, R2 ;  /* 0x00000000020672ca */ /* 0x002fd600000e0000 */
[----:B------:R-:W-:Y:S02]  /*00b0*/  USHF.R.S32.HI UR5, URZ, 0x1f, UR4 ;  /* 0x0000001f3f057899 */ /* 0x000fe40008011404 */
[----:B------:R-:W-:Y:S02]  /*00c0*/  ISETP.NE.OR P0, PT, RZ, UR4, !P0 ;  /* 0x00000004ff007c0c */ /* 0x000fe4000c705670 */
[----:B------:R-:W-:-:S04]  /*00d0*/  ULEA.HI UR5, UR5, UR4, URZ, 0x2 ;  /* 0x0000000405057291 */ /* 0x000fc8000f8f103f */
[----:B------:R-:W-:-:S04]  /*00e0*/  ULOP3.LUT UR5, UR5, 0xfffffffc, URZ, 0xc0, !UPT ;  /* 0xfffffffc05057892 */ /* 0x000fc8000f8ec03f */
[----:B------:R-:W-:-:S03]  /*00f0*/  UIADD3 UR8, UR4, -UR5, URZ ;  /* 0x8000000504087290 */ /* 0x000fc6000fffe03f */
[----:B------:R-:W-:Y:S09]  /*0100*/  @P0 BRA `(.L_x_1) ;  /* 0x0000000000200947 */ /* 0x000ff20003800000 */
[----:B------:R-:W-:Y:S02]  /*0110*/  ULDC.64 UR4, c[0x0][0x198] ;  /* 0x0000660000047ab9 */ /* 0x000fe40000000a00 */
[----:B------:R-:W-:Y:S02]  /*0120*/  UIADD3 UR10, UP0, UR4, 0xf0, URZ ;  /* 0x000000f0040a7890 */ /* 0x000fe4000ff1e03f */
[----:B------:R-:W-:Y:S02]  /*0130*/  UIADD3 UR4, UP1, UR4, 0x1f0, URZ ;  /* 0x000001f004047890 */ /* 0x000fe4000ff3e03f */
[----:B------:R-:W-:Y:S02]  /*0140*/  UIADD3.X UR11, URZ, UR5, URZ, UP0, !UPT ;  /* 0x000000053f0b7290 */ /* 0x000fe400087fe43f */
[----:B------:R-:W-:-:S07]  /*0150*/  UIADD3.X UR5, URZ, UR5, URZ, UP1, !UPT ;  /* 0x000000053f057290 */ /* 0x000fce0008ffe43f */
[----:B------:R0:W-:Y:S02]  /*0160*/  UTMACCTL.PF [UR10] ;  /* 0x000000000a0079b9 */ /* 0x0001e40008040000 */
[----:B------:R0:W-:Y:S02]  /*0170*/  UTMACCTL.PF [UR4] ;  /* 0x00000000040079b9 */ /* 0x0001e40008040000 */
[----:B0-----:R-:W-:Y:S01]  /*0180*/  NOP ;  /* 0x0000000000007918 */ /* 0x001fe20000000000 */
.L_x_1:
[----:B------:R-:W-:Y:S05]  /*0190*/  BSYNC B0 ;  /* 0x0000000000007941 */ /* 0x000fea0003800000 */
.L_x_0:
[----:B------:R-:W0:Y:S01]  /*01a0*/  SHFL.IDX PT, R3, R0, RZ, 0x1f ;  /* 0x00001fff00037589 */ /* 0x000e2200000e0000 */
[----:B------:R-:W-:Y:S01]  /*01b0*/  UISETP.NE.AND UP0, UPT, UR8, 0x3, UPT ;  /* 0x000000030800788c */ /* 0x000fe2000bf05270 */
[----:B------:R-:W-:Y:S01]  /*01c0*/  ISETP.NE.AND P1, PT, RZ, UR6, PT ;  /* 0x00000006ff007c0c */ /* 0x000fe2000bf25270 */
[----:B------:R-:W-:Y:S02]  /*01d0*/  UIADD3 UR10, UR6, -0x1, URZ ;  /* 0xffffffff060a7890 */ /* 0x000fe4000fffe03f */
[----:B------:R-:W-:Y:S02]  /*01e0*/  UISETP.EQ.OR UP0, UPT, UR8, URZ, !UP0 ;  /* 0x0000003f0800728c */ /* 0x000fe4000c702670 */
[----:B------:R-:W-:Y:S02]  /*01f0*/  UISETP.GE.U32.AND UP1, UPT, UR10, 0x2, UPT ;  /* 0x000000020a00788c */ /* 0x000fe4000bf26070 */
[----:B------:R-:W-:-:S04]  /*0200*/  UISETP.EQ.AND UP0, UPT, UR6, URZ, UP0 ;  /* 0x0000003f0600728c */ /* 0x000fc80008702270 */
[----:B------:R-:W-:-:S04]  /*0210*/  USEL UR13, URZ, 0x1, !UP0 ;  /* 0x000000013f0d7887 */ /* 0x000fc8000c000000 */
[----:B------:R-:W-:Y:S01]  /*0220*/  USEL UR13, UR13, 0x2, UP1 ;  /* 0x000000020d0d7887 */ /* 0x000fe20008800000 */
[----:B0-----:R-:W-:-:S13]  /*0230*/  ISETP.NE.AND P0, PT, R3, RZ, PT ;  /* 0x000000ff0300720c */ /* 0x001fda0003f05270 */
[----:B------:R-:W-:Y:S05]  /*0240*/  @P0 BRA `(.L_x_2) ;  /* 0x0000000000b40947 */ /* 0x000fea0003800000 */
[----:B------:R-:W-:Y:S01]  /*0250*/  ELECT P0, URZ, PT ;  /* 0x00000000003f782f */ /* 0x000fe20003800000 */
[----:B------:R-:W-:-:S12]  /*0260*/  BSSY B0, `(.L_x_2) ;  /* 0x000002b000007945 */ /* 0x000fd80003800000 */
[----:B------:R-:W-:Y:S05]  /*0270*/  @!P0 BRA `(.L_x_3) ;  /* 0x0000000000a48947 */ /* 0x000fea0003800000 */
[----:B------:R-:W0:Y:S01]  /*0280*/  S2UR UR9, SR_CgaCtaId ;  /* 0x00000000000979c3 */ /* 0x000e220000008800 */
[----:B------:R-:W-:Y:S01]  /*0290*/  UMOV UR4, 0x400 ;  /* 0x0000040000047882 */ /* 0x000fe20000000000 */
[----:B------:R-:W-:Y:S01]  /*02a0*/  UMOV UR5, 0x1 ;  /* 0x0000000100057882 */ /* 0x000fe20000000000 */
[----:B------:R-:W-:Y:S02]  /*02b0*/  UMOV UR6, 0x4 ;  /* 0x0000000400067882 */ /* 0x000fe40000000000 */
[----:B------:R-:W-:-:S04]  /*02c0*/  UIADD3 UR6, -UR6, 0x100000, URZ ;  /* 0x0010000006067890 */ /* 0x000fc8000fffe13f */
[----:B------:R-:W-:Y:S02]  /*02d0*/  USHF.L.U32 UR7, UR6, 0xb, URZ ;  /* 0x0000000b06077899 */ /* 0x000fe4000800063f */
[----:B------:R-:W-:Y:S02]  /*02e0*/  USHF.L.U32 UR6, UR6, 0x1, URZ ;  /* 0x0000000106067899 */ /* 0x000fe4000800063f */
[----:B0-----:R-:W-:Y:S02]  /*02f0*/  ULEA UR9, UR9, UR4, 0x18 ;  /* 0x0000000409097291 */ /* 0x001fe4000f8ec03f */
[----:B------:R-:W-:-:S04]  /*0300*/  UIADD3 UR4, -UR5, 0x100000, URZ ;  /* 0x0010000005047890 */ /* 0x000fc8000fffe13f */
[----:B------:R-:W-:Y:S02]  /*0310*/  USHF.L.U32 UR5, UR4, 0xb, URZ ;  /* 0x0000000b04057899 */ /* 0x000fe4000800063f */
[----:B------:R-:W-:Y:S01]  /*0320*/  USHF.L.U32 UR4, UR4, 0x1, URZ ;  /* 0x0000000104047899 */ /* 0x000fe2000800063f */
[----:B------:R-:W0:Y:S11]  /*0330*/  FENCE.VIEW.ASYNC.S ;  /* 0x00000000000073c6 */ /* 0x000e360000000000 */
[----:B0-----:R0:W1:Y:S01]  /*0340*/  SYNCS.EXCH.64 URZ, [UR9], UR4 ;  /* 0x00000004093f75b2 */ /* 0x0010620008000100 */
[----:B------:R0:W2:Y:S01]  /*0350*/  SYNCS.EXCH.64 URZ, [UR9+0x70], UR6 ;  /* 0x00007006093f75b2 */ /* 0x0000a20008000100 */
[----:B------:R0:W3:Y:S01]  /*0360*/  SYNCS.EXCH.64 URZ, [UR9+0x8], UR4 ;  /* 0x00000804093f75b2 */ /* 0x0000e20008000100 */
[----:B------:R0:W4:Y:S01]  /*0370*/  SYNCS.EXCH.64 URZ, [UR9+0x78], UR6 ;  /* 0x00007806093f75b2 */ /* 0x0001220008000100 */
[----:B------:R0:W0:Y:S01]  /*0380*/  SYNCS.EXCH.64 URZ, [UR9+0x10], UR4 ;  /* 0x00001004093f75b2 */ /* 0x0000220008000100 */
        /* <DEDUP_REMOVED lines=23> */
[----:B-1234-:R-:W-:Y:S01]  /*0500*/  NOP ;  /* 0x0000000000007918 */ /* 0x01efe20000000000 */
.L_x_3:
[----:B0-----:R-:W-:Y:S05]  /*0510*/  BSYNC B0 ;  /* 0x0000000000007941 */ /* 0x001fea0003800000 */
.L_x_2:
[----:B------:R-:W-:Y:S01]  /*0520*/  SHF.R.S32.HI R2, RZ, 0x1f, R4 ;  /* 0x0000001fff027819 */ /* 0x000fe20000011404 */
[----:B------:R-:W0:Y:S01]  /*0530*/  SHFL.IDX PT, R0, R0, RZ, 0x1f ;  /* 0x00001fff00007589 */ /* 0x000e2200000e0000 */
[----:B------:R-:W1:Y:S01]  /*0540*/  S2UR UR9, SR_CTAID.X ;  /* 0x00000000000979c3 */ /* 0x000e620000002500 */
[----:B------:R-:W-:Y:S02]  /*0550*/  ELECT P0, URZ, PT ;  /* 0x00000000003f782f */ /* 0x000fe40003800000 */
[----:B------:R-:W-:Y:S01]  /*0560*/  LEA.HI R2, R2, R4, RZ, 0x7 ;  /* 0x0000000402027211 */ /* 0x000fe200078f38ff */
[----:B------:R-:W-:Y:S01]  /*0570*/  ULDC UR4, c[0x0][0x150] ;  /* 0x0000540000047ab9 */ /* 0x000fe20000000800 */
[----:B------:R-:W-:Y:S01]  /*0580*/  SHF.R.S32.HI R6, RZ, 0x1f, R3 ;  /* 0x0000001fff067819 */ /* 0x000fe20000011403 */
[----:B------:R-:W-:Y:S01]  /*0590*/  NOP ;  /* 0x0000000000007918 */ /* 0x000fe20000000000 */
[----:B------:R-:W-:Y:S01]  /*05a0*/  LOP3.LUT R2, R2, 0xffffff80, RZ, 0xc0, !PT ;  /* 0xffffff8002027812 */ /* 0x000fe200078ec0ff */
[----:B------:R-:W-:Y:S01]  /*05b0*/  NOP ;  /* 0x0000000000007918 */ /* 0x000fe20000000000 */
[----:B------:R-:W-:Y:S01]  /*05c0*/  LEA.HI R6, R6, R3, RZ, 0x2 ;  /* 0x0000000306067211 */ /* 0x000fe200078f10ff */
[----:B------:R-:W2:Y:S02]  /*05d0*/  LDC R8, c[0x0][0x144] ;  /* 0x00005100ff087b82 */ /* 0x000ea40000000800 */
[----:B------:R-:W-:Y:S01]  /*05e0*/  IMAD.IADD R4, R4, 0x1, -R2 ;  /* 0x0000000104047824 */ /* 0x000fe200078e0a02 */
[----:B------:R-:W-:Y:S01]  /*05f0*/  LOP3.LUT R6, R6, 0x3ffffffc, RZ, 0xc0, !PT ;  /* 0x3ffffffc06067812 */ /* 0x000fe200078ec0ff */
[----:B------:R-:W3:Y:S03]  /*0600*/  S2R R2, SR_CTAID.Y ;  /* 0x0000000000027919 */ /* 0x000ee60000002600 */
[----:B------:R-:W-:Y:S01]  /*0610*/  SHF.R.S32.HI R5, RZ, 0x1f, R4 ;  /* 0x0000001fff057819 */ /* 0x000fe20000011404 */
[----:B------:R-:W-:Y:S01]  /*0620*/  IMAD.IADD R6, R3, 0x1, -R6 ;  /* 0x0000000103067824 */ /* 0x000fe200078e0a06 */
[----:B------:R-:W4:Y:S02]  /*0630*/  LDC R13, c[0x0][0x148] ;  /* 0x00005200ff0d7b82 */ /* 0x000f240000000800 */
[----:B------:R-:W-:-:S02]  /*0640*/  LEA.HI R5, R5, R4, RZ, 0x3 ;  /* 0x0000000405057211 */ /* 0x000fc400078f18ff */
[----:B0-----:R-:W-:Y:S02]  /*0650*/  ISETP.NE.OR P0, PT, R0, RZ, !P0 ;  /* 0x000000ff0000720c */ /* 0x001fe40004705670 */
[--C-:B------:R-:W-:Y:S02]  /*0660*/  SHF.R.S32.HI R0, RZ, 0x3, R5.reuse ;  /* 0x00000003ff007819 */ /* 0x100fe40000011405 */
[----:B------:R-:W-:Y:S02]  /*0670*/  SHF.R.S32.HI R5, RZ, 0x1f, R5 ;  /* 0x0000001fff057819 */ /* 0x000fe40000011405 */
[----:B-1----:R-:W-:Y:S02]  /*0680*/  I2FP.F32.U32 R7, UR9 ;  /* 0x0000000900077c45 */ /* 0x002fe40008201000 */
[----:B------:R-:W-:-:S03]  /*0690*/  LEA.HI R5, R5, R0, RZ, 0x2 ;  /* 0x0000000005057211 */ /* 0x000fc600078f10ff */
[----:B------:R-:W-:Y:S01]  /*06a0*/  FMUL R7, R7, UR4 ;  /* 0x0000000407077c20 */ /* 0x000fe20008400000 */
[----:B------:R-:W-:Y:S01]  /*06b0*/  LOP3.LUT R5, R5, 0xfffffffc, RZ, 0xc0, !PT ;  /* 0xfffffffc05057812 */ /* 0x000fe200078ec0ff */
[----:B------:R-:W-:Y:S01]  /*06c0*/  VOTEU.ALL UP0, P0 ;  /* 0x00000000003f7886 */ /* 0x000fe20000000000 */
[----:B------:R-:W-:Y:S01]  /*06d0*/  ULDC UR4, c[0x0][0x154] ;  /* 0x0000550000047ab9 */ /* 0x000fe20000000800 */
[----:B------:R-:W-:Y:S02]  /*06e0*/  VOTEU.ALL UP1, P0 ;  /* 0x00000000003f7886 */ /* 0x000fe40000020000 */
[----:B------:R-:W0:Y:S01]  /*06f0*/  F2I.U32.TRUNC.NTZ R7, R7 ;  /* 0x0000000700077305 */ /* 0x000e22000020f000 */
[----:B------:R-:W-:Y:S01]  /*0700*/  IMAD.IADD R5, R0, 0x1, -R5 ;  /* 0x0000000100057824 */ /* 0x000fe200078e0a05 */
[----:B------:R-:W1:Y:S01]  /*0710*/  @!UP0 S2UR UR7, SR_CgaCtaId ;  /* 0x00000000000789c3 */ /* 0x000e620000008800 */
[----:B------:R-:W-:Y:S02]  /*0720*/  @!UP0 UMOV UR6, 0x400 ;  /* 0x0000040000068882 */ /* 0x000fe40000000000 */
[----:B------:R-:W-:Y:S01]  /*0730*/  IMAD R5, R6, 0x4, R5 ;  /* 0x0000000406057824 */ /* 0x000fe200078e0205 */
[----:B---3--:R-:W-:-:S04]  /*0740*/  I2FP.F32.U32 R6, R2 ;  /* 0x0000000200067245 */ /* 0x008fc80000201000 */
[----:B------:R-:W-:Y:S01]  /*0750*/  LEA.HI R0, R5, R5, RZ, 0x1 ;  /* 0x0000000505007211 */ /* 0x000fe200078f08ff */
[----:B------:R-:W-:Y:S01]  /*0760*/  FMUL R6, R6, UR4 ;  /* 0x0000000406067c20 */ /* 0x000fe20008400000 */
[----:B------:R-:W-:Y:S02]  /*0770*/  UMOV UR4, 0x20 ;  /* 0x0000002000047882 */ /* 0x000fe40000000000 */
[----:B------:R-:W-:Y:S01]  /*0780*/  LOP3.LUT R0, R0, 0xfffffffe, RZ, 0xc0, !PT ;  /* 0xfffffffe00007812 */ /* 0x000fe200078ec0ff */
[----:B0-----:R-:W-:Y:S01]  /*0790*/  IMAD.MOV R11, RZ, RZ, -R7 ;  /* 0x000000ffff0b7224 */ /* 0x001fe200078e0a07 */
[----:B------:R-:W-:-:S04]  /*07a0*/  @!UP0 UIADD3 UR4, -UR4, 0x100000, URZ ;  /* 0x0010000004048890 */ /* 0x000fc8000fffe13f */
[----:B------:R-:W-:Y:S02]  /*07b0*/  @!UP0 USHF.L.U32 UR5, UR4, 0xb, URZ ;  /* 0x0000000b04058899 */ /* 0x000fe4000800063f */
[----:B------:R-:W-:Y:S01]  /*07c0*/  @!UP0 USHF.L.U32 UR4, UR4, 0x1, URZ ;  /* 0x0000000104048899 */ /* 0x000fe2000800063f */
[----:B------:R-:W0:Y:S01]  /*07d0*/  F2I.U32.TRUNC.NTZ R6, R6 ;  /* 0x0000000600067305 */ /* 0x000e22000020f000 */
[----:B------:R-:W3:Y:S01]  /*07e0*/  LDC R7, c[0x0][0x140] ;  /* 0x00005000ff077b82 */ /* 0x000ee20000000800 */
[----:B--2---:R-:W-:Y:S02]  /*07f0*/  IMAD R11, R8, R11, UR9 ;  /* 0x00000009080b7e24 */ /* 0x004fe4000f8e020b */
[----:B------:R-:W-:-:S05]  /*0800*/  IMAD.IADD R0, R5, 0x1, -R0 ;  /* 0x0000000105007824 */ /* 0x000fca00078e0a00 */
[----:B------:R-:W-:Y:S01]  /*0810*/  ISETP.NE.AND P2, PT, R0, R11, PT ;  /* 0x0000000b0000720c */ /* 0x000fe20003f45270 */
[C---:B------:R-:W-:Y:S01]  /*0820*/  IMAD.SHL.U32 R0, R5.reuse, 0x4, RZ ;  /* 0x0000000405007824 */ /* 0x040fe200078e00ff */
[----:B-1----:R-:W-:Y:S01]  /*0830*/  @!UP0 ULEA UR6, UR7, UR6, 0x18 ;  /* 0x0000000607068291 */ /* 0x002fe2000f8ec03f */
[----:B------:R-:W-:Y:S01]  /*0840*/  VOTEU.ALL UP0, P0 ;  /* 0x00000000003f7886 */ /* 0x000fe20000000000 */
[----:B------:R-:W-:Y:S01]  /*0850*/  LOP3.LUT P0, RZ, R4, 0x7, RZ, 0xc0, !PT ;  /* 0x0000000704ff7812 */ /* 0x000fe2000780c0ff */
[----:B0-----:R-:W-:Y:S01]  /*0860*/  IMAD.MOV R12, RZ, RZ, -R6 ;  /* 0x000000ffff0c7224 */ /* 0x001fe200078e0a06 */
[----:B------:R-:W-:-:S03]  /*0870*/  LOP3.LUT R9, R5, 0xc, R0, 0x78, !PT ;  /* 0x0000000c05097812 */ /* 0x000fc600078e7800 */
[----:B----4-:R-:W-:Y:S01]  /*0880*/  IMAD R5, R13, R12, R2 ;  /* 0x0000000c0d057224 */ /* 0x010fe200078e0202 */
[C---:B------:R-:W-:Y:S01]  /*0890*/  ISETP.LT.U32.AND P0, PT, R9.reuse, 0x2, !P0 ;  /* 0x000000020900780c */ /* 0x040fe20004701070 */
[----:B------:R0:W-:Y:S02]  /*08a0*/  STL [R1+0x45c], R9 ;  /* 0x00045c0901007387 */ /* 0x0001e40000100800 */
[----:B------:R-:W-:Y:S02]  /*08b0*/  @P2 LEA.HI R0, R9, R9, RZ, 0x1 ;  /* 0x0000000909002211 */ /* 0x000fe400078f08ff */
[----:B------:R-:W1:Y:S02]  /*08c0*/  FENCE.VIEW.ASYNC.S ;  /* 0x00000000000073c6 */ /* 0x000e640000000000 */
[----:B-1----:R0:W1:Y:S01]  /*08d0*/  @!UP0 SYNCS.EXCH.64 URZ, [UR6+0xf0], UR4 ;  /* 0x0000f004063f85b2 */ /* 0x0020620008000100 */
[----:B---3--:R-:W-:Y:S02]  /*08e0*/  ISETP.EQ.U32.AND P5, PT, R7, 0x1, PT ;  /* 0x000000010700780c */ /* 0x008fe40003fa2070 */
[----:B------:R-:W-:-:S04]  /*08f0*/  @P2 SHF.R.S32.HI R0, RZ, 0x1, R0 ;  /* 0x00000001ff002819 */ /* 0x000fc80000011400 */
[----:B------:R-:W-:Y:S01]  /*0900*/  @P2 ISETP.NE.AND P3, PT, R0, R5, PT ;  /* 0x000000050000220c */ /* 0x000fe20003f65270 */
[----:B------:R-:W-:Y:S01]  /*0910*/  IMAD.MOV.U32 R0, RZ, RZ, 0x1 ;  /* 0x00000001ff007424 */ /* 0x000fe200078e00ff */
[----:B------:R-:W-:Y:S02]  /*0920*/  SEL R5, RZ, 0x1, !P0 ;  /* 0x00000001ff057807 */ /* 0x000fe40004000000 */
[----:B------:R-:W-:-:S04]  /*0930*/  @P2 SEL R0, RZ, 0x1, P3 ;  /* 0x00000001ff002807 */ /* 0x000fc80001800000 */
[----:B------:R-:W-:Y:S01]  /*0940*/  LOP3.LUT R0, R0, R5, RZ, 0xc0, !PT ;  /* 0x0000000500007212 */ /* 0x000fe200078ec0ff */
[----:B------:R0:W2:Y:S01]  /*0950*/  @!UP1 SYNCS.EXCH.64 URZ, [UR6+0xf8], UR4 ;  /* 0x0000f804063f95b2 */ /* 0x0000a20008000100 */
[----:B------:R-:W-:-:S03]  /*0960*/  NOP ;  /* 0x0000000000007918 */ /* 0x000fc60000000000 */
[----:B------:R0:W-:Y:S01]  /*0970*/  STL [R1+0x458], R0 ;  /* 0x0004580001007387 */ /* 0x0001e20000100800 */
[----:B-1----:R-:W-:Y:S05]  /*0980*/  @!P5 BRA `(.L_x_4) ;  /* 0x000000000008d947 */ /* 0x002fea0003800000 */
[----:B--2---:R-:W-:Y:S01]  /*0990*/  UCGABAR_ARV ;  /* 0x00000000000079c7 */ /* 0x004fe20008000000 */
[----:B------:R-:W-:Y:S05]  /*09a0*/  BRA `(.L_x_5) ;  /* 0x0000000000047947 */ /* 0x000fea0003800000 */
.L_x_4:
[----:B--2---:R-:W-:Y:S01]  /*09b0*/  NOP ;  /* 0x0000000000007918 */ /* 0x004fe20000000000 */
.L_x_5:
[----:B0-----:R-:W0:Y:S01]  /*09c0*/  LDC R0, c[0x0][0x65c] ;  /* 0x00019700ff007b82 */ /* 0x001e220000000800 */
[----:B------:R-:W-:Y:S02]  /*09d0*/  IMAD.U32 R4, RZ, RZ, UR9 ;  /* 0x00000009ff047e24 */ /* 0x000fe4000f8e00ff */
[----:B------:R-:W-:Y:S01]  /*09e0*/  IMAD.MOV.U32 R5, RZ, RZ, RZ ;  /* 0x000000ffff057224 */ /* 0x000fe200078e00ff */
[----:B0-----:R-:W-:-:S13]  /*09f0*/  ISETP.NE.AND P4, PT, R0, 0x1, PT ;  /* 0x000000010000780c */ /* 0x001fda0003f85270 */
[----:B------:R-:W0:Y:S01]  /*0a00*/  @P4 LDC R7, c[0x0][0x10] ;  /* 0x00000400ff074b82 */ /* 0x000e220000000800 */
[----:B------:R-:W-:Y:S02]  /*0a10*/  @P4 IMAD.MOV.U32 R3, RZ, RZ, RZ ;  /* 0x000000ffff034224 */ /* 0x000fe400078e00ff */
[----:B------:R-:W-:-:S05]  /*0a20*/  @P4 IMAD.MOV.U32 R15, RZ, RZ, RZ ;  /* 0x000000ffff0f4224 */ /* 0x000fca00078e00ff */
[----:B------:R-:W1:Y:S01]  /*0a30*/  @!P4 LDC R9, c[0x0][0xc] ;  /* 0x00000300ff09cb82 */ /* 0x000e620000000800 */
[----:B0-----:R-:W-:-:S04]  /*0a40*/  @P4 IMAD.WIDE.U32 R6, R7, UR9, R2 ;  /* 0x0000000907064c25 */ /* 0x001fc8000f8e0002 */
[----:B------:R-:W-:Y:S02]  /*0a50*/  @P4 IMAD.MOV.U32 R8, RZ, RZ, R6 ;  /* 0x000000ffff084224 */ /* 0x000fe400078e0006 */
[----:B------:R-:W-:Y:S02]  /*0a60*/  @P4 IMAD.IADD R16, R7, 0x1, R15 ;  /* 0x0000000107104824 */ /* 0x000fe400078e020f */
[----:B-1----:R-:W-:-:S04]  /*0a70*/  @!P4 IMAD.WIDE.U32 R4, R2, R9, R4 ;  /* 0x000000090204c225 */ /* 0x002fc800078e0004 */
[----:B------:R-:W-:Y:S02]  /*0a80*/  @!P4 IMAD.MOV.U32 R8, RZ, RZ, R4 ;  /* 0x000000ffff08c224 */ /* 0x000fe400078e0004 */
[----:B------:R-:W-:-:S03]  /*0a90*/  @!P4 IMAD.MOV.U32 R16, RZ, RZ, R5 ;  /* 0x000000ffff10c224 */ /* 0x000fc600078e0005 */
[----:B------:R0:W-:Y:S04]  /*0aa0*/  STL [R1+0x464], R8 ;  /* 0x0004640801007387 */ /* 0x0001e80000100800 */
[----:B------:R0:W-:Y:S01]  /*0ab0*/  STL [R1+0x460], R16 ;  /* 0x0004601001007387 */ /* 0x0001e20000100800 */
[----:B------:R-:W-:Y:S05]  /*0ac0*/  @!P5 BRA `(.L_x_6) ;  /* 0x00000000000cd947 */ /* 0x000fea0003800000 */
[----:B------:R-:W-:Y:S01]  /*0ad0*/  UCGABAR_WAIT ;  /* 0x0000000000007dc7 */ /* 0x000fe20008000000 */
[----:B------:R-:W-:Y:S01]  /*0ae0*/  CCTL.IVALL ;  /* 0x00000000ff00798f */ /* 0x000fe20002000000 */
[----:B------:R-:W-:Y:S05]  /*0af0*/  BRA `(.L_x_7) ;  /* 0x0000000000047947 */ /* 0x000fea0003800000 */
.L_x_6:
[----:B------:R-:W-:Y:S06]  /*0b00*/  BAR.SYNC.DEFER_BLOCKING 0x0 ;  /* 0x0000000000007b1d */ /* 0x000fec0000010000 */
.L_x_7:
[----:B------:R-:W-:Y:S05]  /*0b10*/  @!P1 BRA `(.L_x_8) ;  /* 0x00000214006c9947 */ /* 0x000fea0003800000 */
[----:B------:R-:W-:-:S06]  /*0b20*/  UISETP.GT.U32.AND UP0, UPT, UR10, 0x1, UPT ;  /* 0x000000010a00788c */ /* 0x000fcc000bf04070 */
[----:B------:R-:W-:-:S13]  /*0b30*/  PLOP3.LUT P0, PT, PT, PT, UP0, 0x80, 0x0 ;  /* 0x000000000000781c */ /* 0x000fda0003f0f008 */
[----:B------:R-:W-:Y:S05]  /*0b40*/  @P0 EXIT ;  /* 0x000000000000094d */ /* 0x000fea0003800000 */
[----:B------:R-:W-:Y:S01]  /*0b50*/  IMAD.MOV.U32 R5, RZ, RZ, -0x1 ;  /* 0xffffffffff057424 */ /* 0x000fe200078e00ff */
[----:B------:R-:W-:Y:S01]  /*0b60*/  ULDC.64 UR4, c[0x0][0x650] ;  /* 0x0001940000047ab9 */ /* 0x000fe20000000a00 */
[----:B------:R-:W-:Y:S01]  /*0b70*/  IMAD.MOV.U32 R4, RZ, RZ, -0x1 ;  /* 0xffffffffff047424 */ /* 0x000fe200078e00ff */
[----:B------:R-:W-:Y:S01]  /*0b80*/  ISETP.GE.U32.AND P0, PT, R8, UR4, PT ;  /* 0x0000000408007c0c */ /* 0x000fe2000bf06070 */
[----:B------:R-:W-:Y:S01]  /*0b90*/  UMOV UR10, 0xffffffff ;  /* 0xffffffff000a7882 */ /* 0x000fe20000000000 */
[----:B------:R1:W-:Y:S01]  /*0ba0*/  STL [R1+0x46c], R5 ;  /* 0x00046c0501007387 */ /* 0x0003e20000100800 */
[----:B------:R-:W-:Y:S02]  /*0bb0*/  PRMT R0, RZ, 0x7610, R0 ;  /* 0x00007610ff007816 */ /* 0x000fe40000000000 */
[----:B------:R-:W-:Y:S01]  /*0bc0*/  ISETP.GE.U32.AND.EX P0, PT, R16, UR5, PT, P0 ;  /* 0x0000000510007c0c */ /* 0x000fe2000bf06100 */
[----:B------:R1:W-:-:S12]  /*0bd0*/  STL [R1+0x468], R4 ;  /* 0x0004680401007387 */ /* 0x0003d80000100800 */
[----:B-1----:R-:W-:Y:S05]  /*0be0*/  @P0 BRA `(.L_x_9) ;  /* 0x00000004003c0947 */ /* 0x002fea0003800000 */
[----:B------:R-:W-:Y:S01]  /*0bf0*/  ULDC.64 UR14, c[0x0][0x628] ;  /* 0x00018a00000e7ab9 */ /* 0x000fe20000000a00 */
[----:B------:R-:W1:Y:S01]  /*0c00*/  LDC.64 R6, c[0x0][0x620] ;  /* 0x00018800ff067b82 */ /* 0x000e620000000a00 */
[----:B------:R-:W-:Y:S01]  /*0c10*/  ISETP.NE.U32.AND P0, PT, RZ, UR14, PT ;  /* 0x0000000eff007c0c */ /* 0x000fe2000bf05070 */
[----:B------:R-:W-:Y:S01]  /*0c20*/  ULDC UR11, c[0x0][0x630] ;  /* 0x00018c00000b7ab9 */ /* 0x000fe20000000800 */
[----:B------:R-:W-:Y:S02]  /*0c30*/  R2UR UR4, R8 ;  /* 0x00000000080472ca */ /* 0x000fe400000e0000 */
[----:B------:R-:W-:Y:S02]  /*0c40*/  ISETP.NE.AND.EX P0, PT, RZ, UR15, PT, P0 ;  /* 0x0000000fff007c0c */ /* 0x000fe4000bf05300 */
[----:B------:R-:W-:-:S11]  /*0c50*/  R2UR UR5, R16 ;  /* 0x00000000100572ca */ /* 0x000fd600000e0000 */
[----:B------:R-:W-:Y:S05]  /*0c60*/  @!P0 BRA `(.L_x_10) ;  /* 0x0000000000308947 */ /* 0x000fea0003800000 */
[----:B------:R-:W-:Y:S01]  /*0c70*/  R2UR UR4, R8 ;  /* 0x00000000080472ca */ /* 0x000fe200000e0000 */
[----:B------:R-:W-:Y:S01]  /*0c80*/  ULDC UR8, c[0x0][0x634] ;  /* 0x00018d0000087ab9 */ /* 0x000fe20000000800 */
[----:B------:R-:W-:-:S11]  /*0c90*/  R2UR UR10, R16 ;  /* 0x00000000100a72ca */ /* 0x000fd600000e0000 */
[----:B------:R-:W-:-:S04]  /*0ca0*/  UIADD3 UR8, UP0, UR4, UR8, URZ ;  /* 0x0000000804087290 */ /* 0x000fc8000ff1e03f */
[----:B------:R-:W-:-:S04]  /*0cb0*/  UIADD3.X UR10, URZ, UR10, URZ, UP0, !UPT ;  /* 0x0000000a3f0a7290 */ /* 0x000fc800087fe43f */
[----:B------:R-:W-:-:S04]  /*0cc0*/  UIMAD.WIDE.U32 UR4, UR10, UR14, URZ ;  /* 0x0000000e0a0472a5 */ /* 0x000fc8000f8e003f */
[----:B------:R-:W-:Y:S02]  /*0cd0*/  UIMAD.WIDE.U32 UR6, UP0, UR8, UR15, UR4 ;  /* 0x0000000f080672a5 */ /* 0x000fe4000f800004 */
[----:B------:R-:W-:Y:S02]  /*0ce0*/  UIMAD.WIDE.U32 UR4, UR8, UR14, URZ ;  /* 0x0000000e080472a5 */ /* 0x000fe4000f8e003f */
[----:B------:R-:W-:Y:S02]  /*0cf0*/  UIADD3.X UR9, URZ, URZ, URZ, UP0, !UPT ;  /* 0x0000003f3f097290 */ /* 0x000fe400087fe43f */
[----:B------:R-:W-:Y:S01]  /*0d00*/  UIADD3 URZ, UP0, UR5, UR6, URZ ;  /* 0x00000006053f7290 */ /* 0x000fe2000ff1e03f */
[----:B------:R-:W-:-:S03]  /*0d10*/  UMOV UR8, UR7 ;  /* 0x0000000700087c82 */ /* 0x000fc60008000000 */
[----:B------:R-:W-:-:S12]  /*0d20*/  UIMAD.WIDE.U32.X UR4, UR10, UR15, UR8, UP0 ;  /* 0x0000000f0a0472a5 */ /* 0x000fd800080e0408 */
.L_x_10:
[----:B------:R-:W-:Y:S01]  /*0d30*/  USHF.R.U64 UR10, UR4, UR11, UR5 ;  /* 0x0000000b040a7299 */ /* 0x000fe20008001205 */
[----:B------:R-:W2:Y:S01]  /*0d40*/  LDC.64 R20, c[0x0][0x640] ;  /* 0x00019000ff147b82 */ /* 0x000ea20000000a00 */
[----:B------:R-:W-:Y:S01]  /*0d50*/  USHF.R.U32.HI UR4, URZ, UR11, UR5 ;  /* 0x0000000b3f047299 */ /* 0x000fe20008011605 */
[----:B------:R-:W-:Y:S02]  /*0d60*/  IMAD.MOV.U32 R4, RZ, RZ, R8 ;  /* 0x000000ffff047224 */ /* 0x000fe400078e0008 */
[----:B------:R-:W-:Y:S01]  /*0d70*/  IMAD R12, R13, R12, R2 ;  /* 0x0000000c0d0c7224 */ /* 0x000fe200078e0202 */
[----:B------:R-:W-:Y:S01]  /*0d80*/  IADD3 R3, P0, RZ, -UR10, RZ ;  /* 0x8000000aff037c10 */ /* 0x000fe2000ff1e0ff */
[----:B------:R-:W-:Y:S02]  /*0d90*/  IMAD.MOV.U32 R13, RZ, RZ, 0x1 ;  /* 0x00000001ff0d7424 */ /* 0x000fe400078e00ff */
[----:B------:R-:W3:Y:S02]  /*0da0*/  LDC R10, c[0x0][0x618] ;  /* 0x00018600ff0a7b82 */ /* 0x000ee40000000800 */
[----:B------:R-:W-:-:S04]  /*0db0*/  IMAD.X R5, RZ, RZ, ~UR4, P0 ;  /* 0x80000004ff057e24 */ /* 0x000fc800080e06ff */
[-C--:B-1----:R-:W-:Y:S02]  /*0dc0*/  IMAD R0, R5, R6.reuse, RZ ;  /* 0x0000000605007224 */ /* 0x082fe400078e02ff */
[----:B------:R-:W1:Y:S01]  /*0dd0*/  LDC R14, c[0x0][0x608] ;  /* 0x00018200ff0e7b82 */ /* 0x000e620000000800 */
[----:B------:R-:W-:Y:S02]  /*0de0*/  IMAD.MOV.U32 R5, RZ, RZ, R16 ;  /* 0x000000ffff057224 */ /* 0x000fe400078e0010 */
[----:B------:R-:W-:-:S05]  /*0df0*/  IMAD.WIDE.U32 R4, R3, R6, R4 ;  /* 0x0000000603047225 */ /* 0x000fca00078e0004 */
[----:B------:R-:W4:Y:S01]  /*0e00*/  LDC R18, c[0x0][0x658] ;  /* 0x00019600ff127b82 */ /* 0x000f220000000800 */
[----:B------:R-:W-:Y:S01]  /*0e10*/  IMAD R3, R3, R7, R0 ;  /* 0x0000000703037224 */ /* 0x000fe200078e0200 */
[----:B--2---:R-:W-:-:S03]  /*0e20*/  ISETP.NE.U32.AND P0, PT, R20, RZ, PT ;  /* 0x000000ff1400720c */ /* 0x004fc60003f05070 */
[----:B------:R-:W-:Y:S01]  /*0e30*/  IMAD.IADD R3, R5, 0x1, R3 ;  /* 0x0000000105037824 */ /* 0x000fe200078e0203 */
[----:B------:R-:W-:Y:S01]  /*0e40*/  ISETP.NE.AND.EX P0, PT, R21, RZ, PT, P0 ;  /* 0x000000ff1500720c */ /* 0x000fe20003f05300 */
[----:B------:R-:W-:Y:S01]  /*0e50*/  IMAD.MOV.U32 R5, RZ, RZ, -0x1 ;  /* 0xffffffffff057424 */ /* 0x000fe200078e00ff */
[----:B0-----:R-:W0:Y:S02]  /*0e60*/  LDC R16, c[0x0][0x600] ;  /* 0x00018000ff107b82 */ /* 0x001e240000000800 */
[-CC-:B---3--:R-:W-:Y:S02]  /*0e70*/  SHF.R.U64 R8, R4, R10.reuse, R3.reuse ;  /* 0x0000000a04087219 */ /* 0x188fe40000001203 */
[----:B------:R-:W-:-:S04]  /*0e80*/  SHF.R.U32.HI R3, RZ, R10, R3 ;  /* 0x0000000aff037219 */ /* 0x000fc80000011603 */
[----:B------:R-:W2:Y:S01]  /*0e90*/  LDC R15, c[0x0][0x648] ;  /* 0x00019200ff0f7b82 */ /* 0x000ea20000000800 */
[-CC-:B-1----:R-:W-:Y:S02]  /*0ea0*/  SHF.R.U64 R23, R8, R14.reuse, R3.reuse ;  /* 0x0000000e08177219 */ /* 0x182fe40000001203 */
[----:B------:R-:W-:-:S05]  /*0eb0*/  SHF.R.U32.HI R3, RZ, R14, R3 ;  /* 0x0000000eff037219 */ /* 0x000fca0000011603 */
[----:B------:R-:W1:Y:S01]  /*0ec0*/  LDC R17, c[0x0][0x638] ;  /* 0x00018e00ff117b82 */ /* 0x000e620000000800 */
[-CC-:B----4-:R-:W-:Y:S02]  /*0ed0*/  SHF.R.U64 R10, R23, R18.reuse, R3.reuse ;  /* 0x00000012170a7219 */ /* 0x190fe40000001203 */
[-C--:B------:R-:W-:Y:S02]  /*0ee0*/  SHF.L.U32 R0, R5, R18.reuse, RZ ;  /* 0x0000001205007219 */ /* 0x080fe400000006ff */
[----:B------:R-:W-:Y:S01]  /*0ef0*/  SHF.R.U32.HI R3, RZ, R18, R3 ;  /* 0x00000012ff037219 */ /* 0x000fe20000011603 */
[----:B------:R-:W-:Y:S01]  /*0f00*/  IMAD.MOV.U32 R2, RZ, RZ, R10 ;  /* 0x000000ffff027224 */ /* 0x000fe200078e000a */
[----:B------:R-:W-:Y:S01]  /*0f10*/  LOP3.LUT R0, RZ, R0, RZ, 0x33, !PT ;  /* 0x00000000ff007212 */ /* 0x000fe200078e33ff */
[----:B------:R-:W3:Y:S01]  /*0f20*/  LDC R19, c[0x0][0x610] ;  /* 0x00018400ff137b82 */ /* 0x000ee20000000800 */
[----:B------:R-:W-:Y:S05]  /*0f30*/  @!P0 BRA `(.L_x_11) ;  /* 0x0000000000288947 */ /* 0x000fea0003800000 */
[----:B------:R-:W4:Y:S02]  /*0f40*/  LDC R7, c[0x0][0x64c] ;  /* 0x00019300ff077b82 */ /* 0x000f240000000800 */
[----:B----4-:R-:W-:-:S05]  /*0f50*/  IADD3 R7, P0, R10, R7, RZ ;  /* 0x000000070a077210 */ /* 0x010fca0007f1e0ff */
[----:B------:R-:W-:-:S04]  /*0f60*/  IMAD.X R9, RZ, RZ, R3, P0 ;  /* 0x000000ffff097224 */ /* 0x000fc800000e0603 */
[----:B------:R-:W-:-:S04]  /*0f70*/  IMAD.WIDE.U32 R2, R9, R20, RZ ;  /* 0x0000001409027225 */ /* 0x000fc800078e00ff */
[----:B------:R-:W-:-:S04]  /*0f80*/  IMAD.WIDE.U32 R4, P0, R7, R21, R2 ;  /* 0x0000001507047225 */ /* 0x000fc80007800002 */
[----:B------:R-:W-:-:S04]  /*0f90*/  IMAD.WIDE.U32 R2, R7, R20, RZ ;  /* 0x0000001407027225 */ /* 0x000fc800078e00ff */
[----:B------:R-:W-:Y:S01]  /*0fa0*/  IMAD.X R7, RZ, RZ, RZ, P0 ;  /* 0x000000ffff077224 */ /* 0x000fe200000e06ff */
[----:B------:R-:W-:Y:S01]  /*0fb0*/  IADD3 RZ, P0, R3, R4, RZ ;  /* 0x0000000403ff7210 */ /* 0x000fe20007f1e0ff */
[----:B------:R-:W-:-:S04]  /*0fc0*/  IMAD.MOV.U32 R6, RZ, RZ, R5 ;  /* 0x000000ffff067224 */ /* 0x000fc800078e0005 */
[----:B------:R-:W-:-:S08]  /*0fd0*/  IMAD.WIDE.U32.X R2, R9, R21, R6, P0 ;  /* 0x0000001509027225 */ /* 0x000fd000000e0406 */
.L_x_11:
[----:B--2---:R-:W-:Y:S01]  /*0fe0*/  SHF.R.U64 R4, R2, R15, R3 ;  /* 0x0000000f02047219 */ /* 0x004fe20000001203 */
[----:B0-----:R-:W-:Y:S01]  /*0ff0*/  VIADD R5, R16, 0xffffffff ;  /* 0xffffffff10057836 */ /* 0x001fe20000000000 */
[----:B------:R-:W-:Y:S02]  /*1000*/  SHF.L.U32 R2, R13, R18, RZ ;  /* 0x000000120d027219 */ /* 0x000fe400000006ff */
[----:B------:R-:W-:Y:S01]  /*1010*/  LOP3.LUT R3, R23, R0, RZ, 0xc0, !PT ;  /* 0x0000000017037212 */ /* 0x000fe200078ec0ff */
[----:B------:R-:W-:Y:S01]  /*1020*/  IMAD.MOV R6, RZ, RZ, -R4 ;  /* 0x000000ffff067224 */ /* 0x000fe200078e0a04 */
[----:B------:R-:W-:Y:S02]  /*1030*/  SEL R0, R11, R12, !P4 ;  /* 0x0000000c0b007207 */ /* 0x000fe40006000000 */
[----:B------:R-:W-:Y:S01]  /*1040*/  LOP3.LUT R5, R8, R5, RZ, 0xc0, !PT ;  /* 0x0000000508057212 */ /* 0x000fe200078ec0ff */
[----:B------:R-:W-:Y:S02]  /*1050*/  IMAD R7, R2, R4, R3 ;  /* 0x0000000402077224 */ /* 0x000fe400078e0203 */
[----:B-1----:R-:W-:-:S02]  /*1060*/  IMAD R3, R6, R17, R10 ;  /* 0x0000001106037224 */ /* 0x002fc400078e020a */
[----:B---3--:R-:W-:Y:S02]  /*1070*/  IMAD R2, R7, R19, R0 ;  /* 0x0000001307027224 */ /* 0x008fe400078e0200 */
[----:B------:R-:W-:Y:S02]  /*1080*/  IMAD R3, R3, R16, R5 ;  /* 0x0000001003037224 */ /* 0x000fe400078e0205 */
[----:B------:R-:W-:-:S03]  /*1090*/  IMAD.MOV.U32 R0, RZ, RZ, 0x1 ;  /* 0x00000001ff007424 */ /* 0x000fc600078e00ff */
[----:B------:R-:W-:Y:S02]  /*10a0*/  SEL R4, R3, R2, !P4 ;  /* 0x0000000203047207 */ /* 0x000fe40006000000 */
[----:B------:R-:W-:-:S03]  /*10b0*/  SEL R2, R2, R3, !P4 ;  /* 0x0000000302027207 */ /* 0x000fc60006000000 */
[----:B------:R1:W-:Y:S04]  /*10c0*/  STL [R1+0x468], R4 ;  /* 0x0004680401007387 */ /* 0x0003e80000100800 */
[----:B------:R1:W-:Y:S02]  /*10d0*/  STL [R1+0x46c], R2 ;  /* 0x00046c0201007387 */ /* 0x0003e40000100800 */
.L_x_9:
[----:B------:R-:W-:-:S08]  /*10e0*/  NOP ;  /* 0x0000000000007918 */ /* 0x000fd00000000000 */
[----:B------:R-:W2:Y:S02]  /*10f0*/  USETMAXREG.TRY_ALLOC.CTAPOOL UP0, 0xf0 ;  /* 0x000000f0000079c8 */ /* 0x000ea40008000600 */
[----:B--2---:R-:W-:-:S13]  /*1100*/  PLOP3.LUT P0, PT, PT, PT, UP0, 0x80, 0x0 ;  /* 0x000000000000781c */ /* 0x004fda0003f0f008 */
[----:B------:R-:W-:Y:S05]  /*1110*/  @!P0 BRA `(.L_x_9) ;  /* 0xfffffffc00f08947 */ /* 0x000fea000383ffff */
[----:B------:R-:W-:Y:S01]  /*1120*/  ULDC.64 UR4, c[0x0][0x598] ;  /* 0x0001660000047ab9 */ /* 0x000fe20000000a00 */
[----:B------:R-:W-:Y:S01]  /*1130*/  ULDC.64 UR20, c[0x0][0x208] ;  /* 0x0000820000147ab9 */ /* 0x000fe20000000a00 */
[----:B------:R-:W-:-:S04]  /*1140*/  ISETP.NE.U32.AND P0, PT, RZ, UR4, PT ;  /* 0x00000004ff007c0c */ /* 0x000fc8000bf05070 */
[----:B------:R-:W-:-:S13]  /*1150*/  ISETP.NE.AND.EX P0, PT, RZ, UR5, PT, P0 ;  /* 0x00000005ff007c0c */ /* 0x000fda000bf05300 */
[----:B------:R-:W-:Y:S05]  /*1160*/  @!P0 BRA `(.L_x_12) ;  /* 0x0000000000208947 */ /* 0x000fea0003800000 */
[----:B-1----:R-:W1:Y:S02]  /*1170*/  LDC.64 R2, c[0x0][0x598] ;  /* 0x00016600ff027b82 */ /* 0x002e640000000a00 */
[----:B-1----:R-:W2:Y:S02]  /*1180*/  LDG.E.64 R2, desc[UR20][R2.64] ;  /* 0x0000001402027981 */ /* 0x002ea4000c1e1b00 */
[----:B--2---:R-:W-:-:S04]  /*1190*/  ISETP.NE.U32.AND P0, PT, R2, RZ, PT ;  /* 0x000000ff0200720c */ /* 0x004fc80003f05070 */
[----:B------:R-:W-:-:S13]  /*11a0*/  ISETP.NE.AND.EX P0, PT, R3, RZ, PT, P0 ;  /* 0x000000ff0300720c */ /* 0x000fda0003f05300 */
[----:B------:R-:W-:Y:S05]  /*11b0*/  @!P0 BRA `(.L_x_12) ;  /* 0x00000000000c8947 */ /* 0x000fea0003800000 */
[----:B------:R-:W2:Y:S02]  /*11c0*/  LD.E R2, desc[UR20][R2.64] ;  /* 0x0000001402027980 */ /* 0x000ea4000c101900 */
[----:B--2---:R-:W-:Y:S01]  /*11d0*/  R2UR UR22, R2 ;  /* 0x00000000021672ca */ /* 0x004fe200000e0000 */
[----:B------:R-:W-:-:S14]  /*11e0*/  BRA `(.L_x_13) ;  /* 0x0000000000247947 */ /* 0x000fdc0003800000 */
.L_x_12:
[----:B------:R-:W-:Y:S02]  /*11f0*/  ULDC.64 UR4, c[0x0][0x588] ;  /* 0x0001620000047ab9 */ /* 0x000fe40000000a00 */
[----:B------:R-:W-:-:S04]  /*1200*/  ISETP.NE.U32.AND P0, PT, RZ, UR4, PT ;  /* 0x00000004ff007c0c */ /* 0x000fc8000bf05070 */
[----:B------:R-:W-:-:S13]  /*1210*/  ISETP.NE.AND.EX P0, PT, RZ, UR5, PT, P0 ;  /* 0x00000005ff007c0c */ /* 0x000fda000bf05300 */
[----:B------:R-:W-:Y:S05]  /*1220*/  @!P0 BRA `(.L_x_14) ;  /* 0x0000000000108947 */ /* 0x000fea0003800000 */
[----:B-1----:R-:W1:Y:S02]  /*1230*/  LDC.64 R2, c[0x0][0x588] ;  /* 0x00016200ff027b82 */ /* 0x002e640000000a00 */
[----:B-1----:R-:W2:Y:S02]  /*1240*/  LDG.E R2, desc[UR20][R2.64] ;  /* 0x0000001402027981 */ /* 0x002ea4000c1e1900 */
[----:B--2---:R-:W-:Y:S01]  /*1250*/  R2UR UR22, R2 ;  /* 0x00000000021672ca */ /* 0x004fe200000e0000 */
[----:B------:R-:W-:-:S14]  /*1260*/  BRA `(.L_x_13) ;  /* 0x0000000000047947 */ /* 0x000fdc0003800000 */
.L_x_14:
[----:B------:R-:W-:-:S05]  /*1270*/  ULDC UR22, c[0x0][0x580] ;  /* 0x0001600000167ab9 */ /* 0x000fca0000000800 */
.L_x_13:
[----:B------:R-:W-:Y:S02]  /*1280*/  ULDC.64 UR4, c[0x0][0x5a0] ;  /* 0x0001680000047ab9 */ /* 0x000fe40000000a00 */
        /* <DEDUP_REMOVED lines=11> */
.L_x_15:
        /* <DEDUP_REMOVED lines=8> */
.L_x_17:
[----:B------:R-:W-:-:S05]  /*13c0*/  ULDC UR23, c[0x0][0x584] ;  /* 0x0001610000177ab9 */ /* 0x000fca0000000800 */
.L_x_16:
[----:B------:R-:W-:-:S13]  /*13d0*/  LOP3.LUT P0, RZ, R0, 0xff, RZ, 0xc0, !PT ;  /* 0x000000ff00ff7812 */ /* 0x000fda000780c0ff */
[----:B------:R-:W-:Y:S05]  /*13e0*/  @!P0 EXIT ;  /* 0x000000000000894d */ /* 0x000fea0003800000 */
[----:B------:R-:W-:Y:S01]  /*13f0*/  ULDC UR4, c[0x0][0x28c] ;  /* 0x0000a30000047ab9 */ /* 0x000fe20000000800 */
[----:B------:R-:W-:Y:S02]  /*1400*/  ULOP3.LUT UR24, UR13, 0x1, URZ, 0xfc, !UPT ;  /* 0x000000010d187892 */ /* 0x000fe4000f8efc3f */
[----:B------:R-:W-:-:S04]  /*1410*/  UIADD3 UR4, UR4, 0x1f, URZ ;  /* 0x0000001f04047890 */ /* 0x000fc8000fffe03f */
[----:B------:R-:W-:-:S04]  /*1420*/  USHF.R.S32.HI UR5, URZ, 0x1f, UR4 ;  /* 0x0000001f3f057899 */ /* 0x000fc80008011404 */
[----:B------:R-:W-:-:S03]  /*1430*/  ULEA.HI UR5, UR5, UR4, URZ, 0x5 ;  /* 0x0000000405057291 */ /* 0x000fc6000f8f283f */
[----:B------:R-:W-:Y:S01]  /*1440*/  UMOV UR4, URZ ;  /* 0x0000003f00047c82 */ /* 0x000fe20008000000 */
[----:B------:R-:W-:-:S03]  /*1450*/  USHF.R.S32.HI UR9, URZ, 0x5, UR5 ;  /* 0x000000053f097899 */ /* 0x000fc60008011405 */
[----:B------:R-:W-:-:S09]  /*1460*/  UMOV UR5, URZ ;  /* 0x0000003f00057c82 */ /* 0x000fd20008000000 */
.L_x_556:
[----:B------:R-:W-:Y:S01]  /*1470*/  STL [R1+0x454], RZ ;  /* 0x000454ff01007387 */ /* 0x000fe20000100800 */
[----:B--2---:R-:W2:Y:S01]  /*1480*/  S2UR UR16, SR_CgaCtaId ;  /* 0x00000000001079c3 */ /* 0x004ea20000008800 */
[----:B------:R-:W-:Y:S01]  /*1490*/  UMOV UR15, 0x400 ;  /* 0x00000400000f7882 */ /* 0x000fe20000000000 */
[----:B------:R-:W-:Y:S01]  /*14a0*/  UMOV UR6, URZ ;  /* 0x0000003f00067c82 */ /* 0x000fe20008000000 */
[----:B------:R-:W-:Y:S01]  /*14b0*/  STL [R1+0x450], RZ ;  /* 0x000450ff01007387 */ /* 0x000fe20000100800 */
[----:B------:R-:W-:Y:S01]  /*14c0*/  UMOV UR7, URZ ;  /* 0x0000003f00077c82 */ /* 0x000fe20008000000 */
[----:B------:R-:W-:Y:S01]  /*14d0*/  UMOV UR8, URZ ;  /* 0x0000003f00087c82 */ /* 0x000fe20008000000 */
[----:B------:R-:W-:Y:S01]  /*14e0*/  CS2R R236, SRZ ;  /* 0x0000000000ec7805 */ /* 0x000fe2000001ff00 */
[----:B------:R-:W-:Y:S01]  /*14f0*/  STL [R1+0x44c], RZ ;  /* 0x00044cff01007387 */ /* 0x000fe20000100800 */
[----:B-1----:R-:W1:Y:S01]  /*1500*/  LDC R2, c[0x0][0x28c] ;  /* 0x0000a300ff027b82 */ /* 0x002e620000000800 */
[----:B------:R-:W-:-:S02]  /*1510*/  CS2R R234, SRZ ;  /* 0x0000000000ea7805 */ /* 0x000fc4000001ff00 */
[----:B------:R-:W-:Y:S01]  /*1520*/  CS2R R232, SRZ ;  /* 0x0000000000e87805 */ /* 0x000fe2000001ff00 */
[----:B------:R-:W-:Y:S01]  /*1530*/  STL [R1+0x448], RZ ;  /* 0x000448ff01007387 */ /* 0x000fe20000100800 */
[----:B------:R-:W-:Y:S02]  /*1540*/  CS2R R230, SRZ ;  /* 0x0000000000e67805 */ /* 0x000fe4000001ff00 */
[----:B------:R-:W-:Y:S02]  /*1550*/  CS2R R228, SRZ ;  /* 0x0000000000e47805 */ /* 0x000fe4000001ff00 */
[----:B------:R-:W-:Y:S01]  /*1560*/  CS2R R226, SRZ ;  /* 0x0000000000e27805 */ /* 0x000fe2000001ff00 */
[----:B------:R-:W-:Y:S01]  /*1570*/  STL [R1+0x444], RZ ;  /* 0x000444ff01007387 */ /* 0x000fe20000100800 */
[----:B------:R-:W-:Y:S02]  /*1580*/  CS2R R224, SRZ ;  /* 0x0000000000e07805 */ /* 0x000fe4000001ff00 */
        /* <DEDUP_REMOVED lines=15> */
[----:B-1----:R-:W-:Y:S02]  /*1680*/  ISETP.GE.AND P0, PT, R2, 0x1, PT ;  /* 0x000000010200780c */ /* 0x002fe40003f06270 */
        /* <DEDUP_REMOVED lines=37> */
[----:B0-----:R-:W-:Y:S01]  /*18e0*/  CS2R R16, SRZ ;  /* 0x0000000000107805 */ /* 0x001fe2000001ff00 */
        /* <DEDUP_REMOVED lines=93> */
[----:B------:R-:W-:-:S03]  /*1ec0*/  CS2R R150, SRZ ;  /* 0x0000000000967805 */ /* 0x000fc6000001ff00 */
[----:B------:R-:W-:Y:S04]  /*1ed0*/  STL [R1+0x3ac], RZ ;  /* 0x0003acff01007387 */ /* 0x000fe80000100800 */
        /* <DEDUP_REMOVED lines=107> */
[----:B------:R-:W-:Y:S04]  /*2590*/  STL [R1], RZ ;  /* 0x000000ff01007387 */ /* 0x000fe80000100800 */
        /* <DEDUP_REMOVED lines=39> */
[----:B------:R-:W-:Y:S01]  /*2810*/  STL [R1+0xa0], RZ ;  /* 0x0000a0ff01007387 */ /* 0x000fe20000100800 */
[----:B------:R-:W0:Y:S03]  /*2820*/  S2R R0, SR_TID.X ;  /* 0x0000000000007919 */ /* 0x000e260000002100 */
        /* <DEDUP_REMOVED lines=8> */
[----:B0-----:R-:W-:-:S03]  /*28b0*/  LOP3.LUT R0, R0, 0x80, RZ, 0xc0, !PT ;  /* 0x0000008000007812 */ /* 0x001fc600078ec0ff */
[----:B------:R-:W-:Y:S01]  /*28c0*/  STL [R1+0xc4], RZ ;  /* 0x0000c4ff01007387 */ /* 0x000fe20000100800 */
[----:B------:R-:W-:-:S03]  /*28d0*/  SHF.R.U32.HI R0, RZ, 0x7, R0 ;  /* 0x00000007ff007819 */ /* 0x000fc60000011600 */
        /* <DEDUP_REMOVED lines=33> */
[----:B------:R-:W0:Y:S04]  /*2af0*/  SHFL.IDX PT, R0, R0, RZ, 0x1f ;  /* 0x00001fff00007589 */ /* 0x000e2800000e0000 */
[----:B------:R1:W-:Y:S04]  /*2b00*/  STL [R1+0x14c], RZ ;  /* 0x00014cff01007387 */ /* 0x0003e80000100800 */
[----:B------:R1:W-:Y:S04]  /*2b10*/  STL [R1+0x150], RZ ;  /* 0x000150ff01007387 */ /* 0x0003e80000100800 */
[----:B------:R1:W-:Y:S04]  /*2b20*/  STL [R1+0x154], RZ ;  /* 0x000154ff01007387 */ /* 0x0003e80000100800 */
[----:B------:R1:W-:Y:S04]  /*2b30*/  STL [R1+0x158], RZ ;  /* 0x000158ff01007387 */ /* 0x0003e80000100800 */
[----:B------:R1:W-:Y:S04]  /*2b40*/  STL [R1+0x15c], RZ ;  /* 0x00015cff01007387 */ /* 0x0003e80000100800 */
[----:B------:R1:W-:Y:S01]  /*2b50*/  STL [R1+0x160], RZ ;  /* 0x000160ff01007387 */ /* 0x0003e20000100800 */
[----:B0-----:R-:W-:Y:S01]  /*2b60*/  R2UR UR12, R0 ;  /* 0x00000000000c72ca */ /* 0x001fe200000e0000 */
[----:B------:R-:W-:-:S02]  /*2b70*/  IMAD.U32 R0, RZ, RZ, UR4 ;  /* 0x00000004ff007e24 */ /* 0x000fc4000f8e00ff */
[----:B------:R1:W-:Y:S04]  /*2b80*/  STL [R1+0x164], RZ ;  /* 0x000164ff01007387 */ /* 0x0003e80000100800 */
[----:B------:R1:W-:Y:S04]  /*2b90*/  STL [R1+0x168], RZ ;  /* 0x000168ff01007387 */ /* 0x0003e80000100800 */
[----:B------:R1:W-:Y:S02]  /*2ba0*/  STL [R1+0x16c], RZ ;  /* 0x00016cff01007387 */ /* 0x0003e40000100800 */
[----:B------:R-:W-:-:S02]  /*2bb0*/  ULEA.HI UR11, UR12, UR12, URZ, 0x1 ;  /* 0x0000000c0c0b7291 */ /* 0x000fc4000f8f083f */
[----:B------:R1:W-:Y:S02]  /*2bc0*/  STL [R1+0x170], RZ ;  /* 0x000170ff01007387 */ /* 0x0003e40000100800 */
[----:B------:R-:W-:Y:S02]  /*2bd0*/  ULOP3.LUT UR14, UR11, 0x1ffffe, URZ, 0xc0, !UPT ;  /* 0x001ffffe0b0e7892 */ /* 0x000fe4000f8ec03f */
[----:B------:R1:W-:Y:S01]  /*2be0*/  STL [R1+0x174], RZ ;  /* 0x000174ff01007387 */ /* 0x0003e20000100800 */
[----:B--2---:R-:W-:Y:S02]  /*2bf0*/  ULEA UR11, UR16, UR15, 0x18 ;  /* 0x0000000f100b7291 */ /* 0x004fe4000f8ec03f */
[----:B------:R-:W-:Y:S01]  /*2c00*/  UIADD3 UR14, UR12, -UR14, URZ ;  /* 0x8000000e0c0e7290 */ /* 0x000fe2000fffe03f */
[----:B------:R1:W-:Y:S03]  /*2c10*/  STL [R1+0x178], RZ ;  /* 0x000178ff01007387 */ /* 0x0003e60000100800 */
[----:B------:R-:W-:Y:S01]  /*2c20*/  ULEA UR14, UR14, UR11, 0xb ;  /* 0x0000000b0e0e7291 */ /* 0x000fe2000f8e583f */
[----:B------:R1:W-:Y:S03]  /*2c30*/  STL [R1+0x17c], RZ ;  /* 0x00017cff01007387 */ /* 0x0003e60000100800 */
[----:B------:R-:W-:Y:S01]  /*2c40*/  UIADD3 UR14, UR14, 0x200, URZ ;  /* 0x000002000e0e7890 */ /* 0x000fe2000fffe03f */
[----:B------:R1:W-:Y:S03]  /*2c50*/  STL [R1+0x180], RZ ;  /* 0x000180ff01007387 */ /* 0x0003e60000100800 */
[----:B------:R-:W-:Y:S01]  /*2c60*/  USHF.R.U32.HI UR12, URZ, 0x4, UR14 ;  /* 0x000000043f0c7899 */ /* 0x000fe2000801160e */
[----:B------:R1:W-:Y:S02]  /*2c70*/  STL [R1+0x184], RZ ;  /* 0x000184ff01007387 */ /* 0x0003e40000100800 */
[----:B------:R-:W-:Y:S01]  /*2c80*/  UMOV UR14, UR5 ;  /* 0x00000005000e7c82 */ /* 0x000fe20008000000 */
[----:B------:R-:W-:Y:S01]  /*2c90*/  ULOP3.LUT UR12, UR12, 0x3fff, URZ, 0xc0, !UPT ;  /* 0x00003fff0c0c7892 */ /* 0x000fe2000f8ec03f */
[----:B------:R1:W-:Y:S04]  /*2ca0*/  STL [R1+0x188], RZ ;  /* 0x000188ff01007387 */ /* 0x0003e80000100800 */
        /* <DEDUP_REMOVED lines=28> */
[----:B------:R1:W-:Y:S01]  /*2e70*/  STL [R1+0x1fc], RZ ;  /* 0x0001fcff01007387 */ /* 0x0003e20000100800 */
[----:B------:R-:W-:Y:S05]  /*2e80*/  @!P0 BRA `(.L_x_18) ;  /* 0x0000003400dc8947 */ /* 0x000fea0003800000 */
[----:B------:R-:W-:-:S06]  /*2e90*/  UISETP.NE.AND UP0, UPT, UR24, 0x3, UPT ;  /* 0x000000031800788c */ /* 0x000fcc000bf05270 */
[----:B------:R-:W-:-:S13]  /*2ea0*/  PLOP3.LUT P1, PT, PT, PT, UP0, 0x80, 0x0 ;  /* 0x000000000000781c */ /* 0x000fda0003f2f008 */
[----:B------:R-:W-:Y:S05]  /*2eb0*/  @!P1 BRA `(.L_x_19) ;  /* 0x0000000000049947 */ /* 0x000fea0003800000 */
[----:B------:R-:W-:Y:S01]  /*2ec0*/  BPT.TRAP 0x1 ;  /* 0x000000040000795c */ /* 0x000fe20000300000 */
.L_x_19:
[----:B------:R-:W-:Y:S01]  /*2ed0*/  ULEA UR7, UR5, UR11, 0x3 ;  /* 0x0000000b05077291 */ /* 0x000fe2000f8e183f */
[----:B------:R-:W-:-:S05]  /*2ee0*/  IMAD.U32 R0, RZ, RZ, UR4 ;  /* 0x00000004ff007e24 */ /* 0x000fca000f8e00ff */
[----:B------:R-:W-:-:S04]  /*2ef0*/  SHF.L.U32 R0, R0, 0x1f, RZ ;  /* 0x0000001f00007819 */ /* 0x000fc800000006ff */
[----:B------:R0:W2:Y:S01]  /*2f00*/  SYNCS.PHASECHK.TRANS64.TRYWAIT P0, [UR7], R0 ;  /* 0x00000000ff0075a7 */ /* 0x0000a20008000147 */
[----:B------:R-:W-:Y:S05]  /*2f10*/  @!P1 BRA `(.L_x_20) ;  /* 0x0000000000049947 */ /* 0x000fea0003800000 */
[----:B------:R-:W-:Y:S01]  /*2f20*/  BPT.TRAP 0x1 ;  /* 0x000000040000795c */ /* 0x000fe20000300000 */
.L_x_20:
[----:B------:R3:W-:Y:S01]  /*2f30*/  STL [R1+0x454], RZ ;  /* 0x000454ff01007387 */ /* 0x0007e20000100800 */
[----:B------:R-:W-:Y:S01]  /*2f40*/  UMOV UR6, 0x1 ;  /* 0x0000000100067882 */ /* 0x000fe20000000000 */
[----:B--2---:R-:W-:Y:S05]  /*2f50*/  @P0 BRA `(.L_x_21) ;  /* 0x0000000000080947 */ /* 0x004fea0003800000 */
[----:B------:R-:W2:Y:S02]  /*2f60*/  SYNCS.PHASECHK.TRANS64.TRYWAIT P0, [UR7], R0 ;  /* 0x00000000ff0075a7 */ /* 0x000ea40008000147 */
[----:B--2---:R-:W-:Y:S05]  /*2f70*/  @!P0 BRA `(.L_x_22) ;  /* 0x0000020c004c8947 */ /* 0x004fea0003800000 */
.L_x_21:
[----:B------:R-:W-:Y:S01]  /*2f80*/  UIADD3 UR7, UR11, 0x1c200, URZ ;  /* 0x0001c2000b077890 */ /* 0x000fe2000fffe03f */
[----:B------:R-:W-:Y:S01]  /*2f90*/  WARPGROUP.ARRIVE ;  /* 0x00000000000079c5 */ /* 0x000fe20000000000 */
[----:B------:R-:W-:Y:S01]  /*2fa0*/  ULOP3.LUT UR16, UR12, 0x10000, URZ, 0xfc, !UPT ;  /* 0x000100000c107892 */ /* 0x000fe2000f8efc3f */
[----:B------:R-:W-:Y:S01]  /*2fb0*/  STL [R1+0x450], RZ ;  /* 0x000450ff01007387 */ /* 0x000fe20000100800 */
[----:B------:R-:W-:Y:S01]  /*2fc0*/  USHF.R.U32.HI UR7, URZ, 0x4, UR7 ;  /* 0x000000043f077899 */ /* 0x000fe20008011607 */
[----:B------:R-:W-:Y:S01]  /*2fd0*/  CS2R R236, SRZ ;  /* 0x0000000000ec7805 */ /* 0x000fe2000001ff00 */
[----:B------:R-:W-:Y:S01]  /*2fe0*/  ULEA UR16, UR5, UR16, 0x9 ;  /* 0x0000001005107291 */ /* 0x000fe2000f8e483f */
[----:B------:R-:W-:Y:S01]  /*2ff0*/  STL [R1+0x44c], RZ ;  /* 0x00044cff01007387 */ /* 0x000fe20000100800 */
[----:B------:R-:W-:Y:S01]  /*3000*/  ULOP3.LUT UR7, UR7, 0x3fff, URZ, 0xc0, !UPT ;  /* 0x00003fff07077892 */ /* 0x000fe2000f8ec03f */
[----:B------:R-:W-:Y:S01]  /*3010*/  CS2R R234, SRZ ;  /* 0x0000000000ea7805 */ /* 0x000fe2000001ff00 */
[----:B------:R-:W-:Y:S01]  /*3020*/  UMOV UR17, 0xc0000010 ;  /* 0xc000001000117882 */ /* 0x000fe20000000000 */
[----:B------:R-:W-:Y:S01]  /*3030*/  UMOV UR19, 0xc0000010 ;  /* 0xc000001000137882 */ /* 0x000fe20000000000 */
[----:B------:R-:W-:Y:S01]  /*3040*/  ULOP3.LUT UR7, UR7, 0x10000, URZ, 0xfc, !UPT ;  /* 0x0001000007077892 */ /* 0x000fe2000f8efc3f */
[----:B------:R-:W-:Y:S01]  /*3050*/  STL [R1+0x448], RZ ;  /* 0x000448ff01007387 */ /* 0x000fe20000100800 */
[----:B------:R-:W-:-:S02]  /*3060*/  CS2R R232, SRZ ;  /* 0x0000000000e87805 */ /* 0x000fc4000001ff00 */
[----:B------:R-:W-:Y:S01]  /*3070*/  CS2R R230, SRZ ;  /* 0x0000000000e67805 */ /* 0x000fe2000001ff00 */
[----:B------:R-:W-:Y:S01]  /*3080*/  ULEA UR18, UR5, UR7, 0x9 ;  /* 0x0000000705127291 */ /* 0x000fe2000f8e483f */
[----:B------:R-:W-:Y:S01]  /*3090*/  STL [R1+0x444], RZ ;  /* 0x000444ff01007387 */ /* 0x000fe20000100800 */
[----:B------:R-:W-:Y:S01]  /*30a0*/  CS2R R228, SRZ ;  /* 0x0000000000e47805 */ /* 0x000fe2000001ff00 */
[----:B------:R-:W-:Y:S01]  /*30b0*/  ULDC UR7, c[0x0][0x50c] ;  /* 0x0001430000077ab9 */ /* 0x000fe20000000800 */
[----:B------:R-:W-:Y:S01]  /*30c0*/  CS2R R226, SRZ ;  /* 0x0000000000e27805 */ /* 0x000fe2000001ff00 */
[----:B------:R-:W-:Y:S01]  /*30d0*/  STL [R1+0x440], RZ ;  /* 0x000440ff01007387 */ /* 0x000fe20000100800 */
[----:B------:R-:W-:Y:S01]  /*30e0*/  UISETP.NE.AND UP0, UPT, UR7, 0x1, UPT ;  /* 0x000000010700788c */ /* 0x000fe2000bf05270 */
[----:B------:R-:W-:Y:S02]  /*30f0*/  CS2R R224, SRZ ;  /* 0x0000000000e07805 */ /* 0x000fe4000001ff00 */
[----:B------:R-:W-:Y:S01]  /*3100*/  CS2R R222, SRZ ;  /* 0x0000000000de7805 */ /* 0x000fe2000001ff00 */
[----:B------:R-:W-:Y:S01]  /*3110*/  QGMMA.64x256x32.F32.E4M3.E4M3 R4, gdesc[UR16], RZ, !UPT, gsb0 ;  /* 0x03e00000100479f3 */ /* 0x000fe2000c0008ff */
[----:B------:R-:W-:Y:S01]  /*3120*/  STL [R1+0x43c], RZ ;  /* 0x00043cff01007387 */ /* 0x000fe20000100800 */
[----:B------:R-:W-:Y:S01]  /*3130*/  UIADD3 UR16, UR16, 0x100, URZ ;  /* 0x0000010010107890 */ /* 0x000fe2000fffe03f */
[----:B------:R-:W-:Y:S01]  /*3140*/  CS2R R220, SRZ ;  /* 0x0000000000dc7805 */ /* 0x000fe2000001ff00 */
[----:B------:R-:W-:Y:S01]  /*3150*/  UMOV UR17, 0xc0000010 ;  /* 0xc000001000117882 */ /* 0x000fe20000000000 */
[----:B------:R-:W-:Y:S01]  /*3160*/  STL [R1+0x438], RZ ;  /* 0x000438ff01007387 */ /* 0x000fe20000100800 */
[----:B------:R-:W-:Y:S01]  /*3170*/  USEL UR7, URZ, 0x1, UP0 ;  /* 0x000000013f077887 */ /* 0x000fe20008000000 */
[----:B------:R-:W-:-:S02]  /*3180*/  CS2R R218, SRZ ;  /* 0x0000000000da7805 */ /* 0x000fc4000001ff00 */
[----:B------:R-:W-:Y:S01]  /*3190*/  CS2R R216, SRZ ;  /* 0x0000000000d87805 */ /* 0x000fe2000001ff00 */
[----:B------:R-:W-:Y:S01]  /*31a0*/  STL [R1+0x434], RZ ;  /* 0x000434ff01007387 */ /* 0x000fe20000100800 */
[----:B------:R-:W-:Y:S02]  /*31b0*/  CS2R R214, SRZ ;  /* 0x0000000000d67805 */ /* 0x000fe4000001ff00 */
[----:B------:R-:W-:Y:S02]  /*31c0*/  CS2R R212, SRZ ;  /* 0x0000000000d47805 */ /* 0x000fe4000001ff00 */
[----:B------:R-:W-:Y:S01]  /*31d0*/  ISETP.NE.AND P0, PT, RZ, UR7, PT ;  /* 0x00000007ff007c0c */ /* 0x000fe2000bf05270 */
        /* <DEDUP_REMOVED lines=93> */
[----:B------:R-:W-:-:S02]  /*37b0*/  WARPGROUP.DEPBAR.LE gsb0, 0x0 ;  /* 0x00008000000079c5 */ /* 0x000fc40000010000 */
[----:B--2---:R-:W-:Y:S01]  /*37c0*/  IMAD.MOV.U32 R3, RZ, RZ, R129 ;  /* 0x000000ffff037224 */ /* 0x004fe200078e0081 */
[----:B------:R-:W-:Y:S01]  /*37d0*/  STL [R1+0x334], RZ ;  /* 0x000334ff01007387 */ /* 0x000fe20000100800 */
[----:B------:R-:W-:Y:S02]  /*37e0*/  IMAD.MOV.U32 R2, RZ, RZ, R130 ;  /* 0x000000ffff027224 */ /* 0x000fe400078e0082 */
[----:B0-----:R-:W-:Y:S01]  /*37f0*/  IMAD.MOV.U32 R0, RZ, RZ, R131 ;  /* 0x000000ffff007224 */ /* 0x001fe200078e0083 */
        /* <DEDUP_REMOVED lines=23> */
[----:B------:R0:W-:Y:S04]  /*3970*/  STL.64 [R1], R4 ;  /* 0x0000000401007387 */ /* 0x0001e80000100a00 */
[----:B------:R2:W-:Y:S04]  /*3980*/  STL.64 [R1+0x8], R6 ;  /* 0x0000080601007387 */ /* 0x0005e80000100a00 */
[----:B------:R4:W-:Y:S04]  /*3990*/  STL.64 [R1+0x10], R8 ;  /* 0x0000100801007387 */ /* 0x0009e80000100a00 */
[----:B------:R5:W-:Y:S01]  /*39a0*/  STL.64 [R1+0x18], R10 ;  /* 0x0000180a01007387 */ /* 0x000be20000100a00 */
[----:B0-----:R-:W-:-:S03]  /*39b0*/  CS2R R4, SRZ ;  /* 0x0000000000047805 */ /* 0x001fc6000001ff00 */
[----:B------:R0:W-:Y:S01]  /*39c0*/  STL.64 [R1+0x20], R12 ;  /* 0x0000200c01007387 */ /* 0x0001e20000100a00 */
[----:B--2---:R-:W-:-:S03]  /*39d0*/  CS2R R6, SRZ ;  /* 0x0000000000067805 */ /* 0x004fc6000001ff00 */
[----:B------:R2:W-:Y:S01]  /*39e0*/  STL.64 [R1+0x28], R14 ;  /* 0x0000280e01007387 */ /* 0x0005e20000100a00 */
[----:B----4-:R-:W-:-:S03]  /*39f0*/  CS2R R8, SRZ ;  /* 0x0000000000087805 */ /* 0x010fc6000001ff00 */
[----:B------:R4:W-:Y:S01]  /*3a00*/  STL.64 [R1+0x30], R16 ;  /* 0x0000301001007387 */ /* 0x0009e20000100a00 */
[----:B-----5:R-:W-:-:S03]  /*3a10*/  CS2R R10, SRZ ;  /* 0x00000000000a7805 */ /* 0x020fc6000001ff00 */
[----:B------:R5:W-:Y:S01]  /*3a20*/  STL.64 [R1+0x38], R18 ;  /* 0x0000381201007387 */ /* 0x000be20000100a00 */
[----:B0-----:R-:W-:-:S03]  /*3a30*/  CS2R R12, SRZ ;  /* 0x00000000000c7805 */ /* 0x001fc6000001ff00 */
[----:B------:R0:W-:Y:S01]  /*3a40*/  STL.64 [R1+0x40], R20 ;  /* 0x0000401401007387 */ /* 0x0001e20000100a00 */
[----:B--2---:R-:W-:-:S03]  /*3a50*/  CS2R R14, SRZ ;  /* 0x00000000000e7805 */ /* 0x004fc6000001ff00 */
[----:B------:R2:W-:Y:S01]  /*3a60*/  STL.64 [R1+0x48], R22 ;  /* 0x0000481601007387 */ /* 0x0005e20000100a00 */
[----:B----4-:R-:W-:-:S03]  /*3a70*/  CS2R R16, SRZ ;  /* 0x0000000000107805 */ /* 0x010fc6000001ff00 */
[----:B------:R-:W-:Y:S01]  /*3a80*/  STL.64 [R1+0x50], R24 ;  /* 0x0000501801007387 */ /* 0x000fe20000100a00 */
[----:B-----5:R-:W-:-:S03]  /*3a90*/  CS2R R18, SRZ ;  /* 0x0000000000127805 */ /* 0x020fc6000001ff00 */
[----:B------:R-:W-:Y:S01]  /*3aa0*/  STL.64 [R1+0x58], R26 ;  /* 0x0000581a01007387 */ /* 0x000fe20000100a00 */
[----:B0-----:R-:W-:-:S03]  /*3ab0*/  CS2R R20, SRZ ;  /* 0x0000000000147805 */ /* 0x001fc6000001ff00 */
[----:B------:R-:W-:Y:S01]  /*3ac0*/  STL.64 [R1+0x60], R28 ;  /* 0x0000601c01007387 */ /* 0x000fe20000100a00 */
[----:B--2---:R-:W-:-:S03]  /*3ad0*/  CS2R R22, SRZ ;  /* 0x0000000000167805 */ /* 0x004fc6000001ff00 */
[----:B------:R-:W-:Y:S04]  /*3ae0*/  STL.64 [R1+0x68], R30 ;  /* 0x0000681e01007387 */ /* 0x000fe80000100a00 */
        /* <DEDUP_REMOVED lines=49> */
[----:B------:R0:W-:Y:S04]  /*3e00*/  STL.64 [R1+0x1f8], R130 ;  /* 0x0001f88201007387 */ /* 0x0001e80000100a00 */
[----:B------:R2:W-:Y:S04]  /*3e10*/  STL [R1+0x2d4], RZ ;  /* 0x0002d4ff01007387 */ /* 0x0005e80000100800 */
[----:B------:R2:W-:Y:S01]  /*3e20*/  STL [R1+0x2d0], RZ ;  /* 0x0002d0ff01007387 */ /* 0x0005e20000100800 */
[----:B0-----:R-:W-:-:S03]  /*3e30*/  WARPGROUP.ARRIVE ;  /* 0x00000000000079c5 */ /* 0x001fc60000000000 */
[----:B------:R2:W-:Y:S04]  /*3e40*/  STL [R1+0x2cc], RZ ;  /* 0x0002ccff01007387 */ /* 0x0005e80000100800 */
[----:B------:R2:W-:Y:S01]  /*3e50*/  STL [R1+0x2c8], RZ ;  /* 0x0002c8ff01007387 */ /* 0x0005e20000100800 */
[----:B------:R-:W-:Y:S03]  /*3e60*/  QGMMA.64x256x32.F32.E4M3.E4M3 R24, gdesc[UR16], RZ, !UPT, gsb0 ;  /* 0x03e00000101879f3 */ /* 0x000fe6000c0008ff */
        /* <DEDUP_REMOVED lines=50> */
[----:B------:R-:W-:-:S02]  /*4190*/  WARPGROUP.DEPBAR.LE gsb0, 0x0 ;  /* 0x00008000000079c5 */ /* 0x000fc40000010000 */
[----:B------:R-:W-:Y:S05]  /*41a0*/  @!P0 BRA `(.L_x_23) ;  /* 0x0000002000f88947 */ /* 0x000fea0003800000 */
[----:B------:R-:W4:Y:S04]  /*41b0*/  LDL R4, [R1] ;  /* 0x0000000001047983 */ /* 0x000f280000100800 */
[----:B------:R-:W5:Y:S04]  /*41c0*/  LDL R5, [R1+0x4] ;  /* 0x0000040001057983 */ /* 0x000f680000100800 */
[----:B------:R-:W3:Y:S04]  /*41d0*/  LDL R6, [R1+0x8] ;  /* 0x0000080001067983 */ /* 0x000ee80000100800 */
[----:B------:R-:W2:Y:S04]  /*41e0*/  LDL R7, [R1+0xc] ;  /* 0x00000c0001077983 */ /* 0x000ea80000100800 */
        /* <DEDUP_REMOVED lines=100> */
[----:B------:R0:W-:Y:S04]  /*4830*/  STL [R1+0x4c8], R131 ;  /* 0x0004c88301007387 */ /* 0x0001e80000100800 */
[----:B0-----:R-:W2:Y:S04]  /*4840*/  LDL R131, [R1+0x1a0] ;  /* 0x0001a00001837983 */ /* 0x001ea80000100800 */
        /* <DEDUP_REMOVED lines=39> */
[----:B0-----:R-:W2:Y:S01]  /*4ac0*/  LDL R151, [R1+0x1f0] ;  /* 0x0001f00001977983 */ /* 0x001ea20000100800 */
[----:B------:R-:W-:-:S01]  /*4ad0*/  FADD R3, RZ, R3 ;  /* 0x00000003ff037221 */ /* 0x000fc20000000000 */
[----:B------:R-:W-:Y:S01]  /*4ae0*/  FADD R2, RZ, R2 ;  /* 0x00000002ff027221 */ /* 0x000fe20000000000 */
[----:B----4-:R-:W-:-:S01]  /*4af0*/  FADD R4, RZ, R4 ;  /* 0x00000004ff047221 */ /* 0x010fc20000000000 */
[----:B-----5:R-:W-:Y:S01]  /*4b00*/  FADD R5, RZ, R5 ;  /* 0x00000005ff057221 */ /* 0x020fe20000000000 */
[----:B---3--:R-:W-:-:S01]  /*4b10*/  FADD R6, RZ, R6 ;  /* 0x00000006ff067221 */ /* 0x008fc20000000000 */
[----:B--2---:R-:W-:Y:S01]  /*4b20*/  FADD R7, RZ, R7 ;  /* 0x00000007ff077221 */ /* 0x004fe20000000000 */
[----:B------:R-:W-:-:S01]  /*4b30*/  FADD R8, RZ, R8 ;  /* 0x00000008ff087221 */ /* 0x000fc20000000000 */
[----:B------:R-:W-:Y:S01]  /*4b40*/  FADD R9, RZ, R9 ;  /* 0x00000009ff097221 */ /* 0x000fe20000000000 */
        /* <DEDUP_REMOVED lines=13> */
[----:B------:R-:W2:Y:S01]  /*4c20*/  LDL.LU R131, [R1+0x4c8] ;  /* 0x0004c80001837983 */ /* 0x000ea20000300800 */
        /* <DEDUP_REMOVED lines=13> */
[----:B------:R-:W3:Y:S01]  /*4d00*/  LDL.LU R132, [R1+0x4c4] ;  /* 0x0004c40001847983 */ /* 0x000ee20000300800 */
        /* <DEDUP_REMOVED lines=16> */
[----:B------:R0:W-:Y:S01]  /*4e10*/  STL [R1+0x200], R133 ;  /* 0x0002008501007387 */ /* 0x0001e20000100800 */
        /* <DEDUP_REMOVED lines=9> */
[----:B0-----:R-:W4:Y:S01]  /*4eb0*/  LDL.LU R133, [R1+0x4c0] ;  /* 0x0004c00001857983 */ /* 0x001f220000300800 */
[----:B------:R-:W-:-:S01]  /*4ec0*/  FADD R185, RZ, R185 ;  /* 0x000000b9ffb97221 */ /* 0x000fc20000000000 */
[----:B------:R-:W-:Y:S01]  /*4ed0*/  FADD R186, RZ, R186 ;  /* 0x000000baffba7221 */ /* 0x000fe20000000000 */
[----:B------:R-:W-:-:S01]  /*4ee0*/  FADD R187, RZ, R187 ;  /* 0x000000bbffbb7221 */ /* 0x000fc20000000000 */
        /* <DEDUP_REMOVED lines=10> */
[----:B0-----:R-:W5:Y:S01]  /*4f90*/  LDL.LU R134, [R1+0x4bc] ;  /* 0x0004bc0001867983 */ /* 0x001f620000300800 */
        /* <DEDUP_REMOVED lines=51> */
[----:B0-----:R-:W5:Y:S04]  /*52d0*/  LDL.LU R138, [R1+0x4ac] ;  /* 0x0004ac00018a7983 */ /* 0x001f680000300800 */
[----:B------:R0:W-:Y:S01]  /*52e0*/  STL [R1+0x218], R139 ;  /* 0x0002188b01007387 */ /* 0x0001e20000100800 */
[----:B------:R-:W-:-:S03]  /*52f0*/  FADD R140, RZ, R140 ;  /* 0x0000008cff8c7221 */ /* 0x000fc60000000000 */
        /* <DEDUP_REMOVED lines=34> */
[----:B------:R0:W-:Y:S04]  /*5520*/  STL [R1+0x248], R151 ;  /* 0x0002489701007387 */ /* 0x0001e80000100800 */
[----:B0-----:R-:W5:Y:S04]  /*5530*/  LDL.LU R151, [R1+0x478] ;  /* 0x0004780001977983 */ /* 0x001f680000300800 */
[----:B------:R0:W-:Y:S04]  /*5540*/  STL [R1+0x24c], R3 ;  /* 0x00024c0301007387 */ /* 0x0001e80000100800 */
[----:B------:R1:W-:Y:S01]  /*5550*/  STL [R1+0x250], R2 ;  /* 0x0002500201007387 */ /* 0x0003e20000100800 */
[----:B0-----:R-:W-:-:S01]  /*5560*/  FADD R3, RZ, R0 ;  /* 0x00000000ff037221 */ /* 0x001fc20000000000 */
[----:B------:R-:W-:Y:S01]  /*5570*/  FADD R0, RZ, R25 ;  /* 0x00000019ff007221 */ /* 0x000fe20000000000 */
[----:B-1----:R-:W-:-:S03]  /*5580*/  FADD R2, RZ, R24 ;  /* 0x00000018ff027221 */ /* 0x002fc60000000000 */
[----:B------:R0:W-:Y:S04]  /*5590*/  STL [R1+0x254], R3 ;  /* 0x0002540301007387 */ /* 0x0001e80000100800 */
[----:B------:R1:W-:Y:S04]  /*55a0*/  STL [R1+0x258], R2 ;  /* 0x0002580201007387 */ /* 0x0003e80000100800 */
[----:B------:R2:W-:Y:S01]  /*55b0*/  STL [R1+0x25c], R0 ;  /* 0x00025c0001007387 */ /* 0x0005e20000100800 */
[----:B0-----:R-:W-:-:S01]  /*55c0*/  FADD R3, RZ, R26 ;  /* 0x0000001aff037221 */ /* 0x001fc20000000000 */
[----:B-1----:R-:W-:-:S04]  /*55d0*/  FADD R2, RZ, R27 ;  /* 0x0000001bff027221 */ /* 0x002fc80000000000 */
[----:B------:R0:W-:Y:S01]  /*55e0*/  STL [R1+0x260], R3 ;  /* 0x0002600301007387 */ /* 0x0001e20000100800 */
[----:B--2---:R-:W-:-:S03]  /*55f0*/  FADD R0, RZ, R28 ;  /* 0x0000001cff007221 */ /* 0x004fc60000000000 */
        /* <DEDUP_REMOVED lines=207> */
[----:B---3--:R-:W-:-:S04]  /*62f0*/  FADD R2, RZ, R132 ;  /* 0x00000084ff027221 */ /* 0x008fc80000000000 */
[----:B------:R5:W-:Y:S01]  /*6300*/  STL [R1+0x404], R3 ;  /* 0x0004040301007387 */ /* 0x000be20000100800 */
[----:B----4-:R-:W-:-:S03]  /*6310*/  FADD R0, RZ, R133 ;  /* 0x00000085ff007221 */ /* 0x010fc60000000000 */
[----:B------:R0:W-:Y:S04]  /*6320*/  STL [R1+0x408], R2 ;  /* 0x0004080201007387 */ /* 0x0001e80000100800 */
[----:B------:R1:W-:Y:S01]  /*6330*/  STL [R1+0x40c], R0 ;  /* 0x00040c0001007387 */ /* 0x0003e20000100800 */
[----:B-----5:R-:W-:-:S01]  /*6340*/  FADD R3, RZ, R134 ;  /* 0x00000086ff037221 */ /* 0x020fc20000000000 */
[----:B0-----:R-:W-:-:S04]  /*6350*/  FADD R2, RZ, R135 ;  /* 0x00000087ff027221 */ /* 0x001fc80000000000 */
[----:B------:R0:W-:Y:S01]  /*6360*/  STL [R1+0x410], R3 ;  /* 0x0004100301007387 */ /* 0x0001e20000100800 */
[----:B-1----:R-:W-:-:S03]  /*6370*/  FADD R0, RZ, R136 ;  /* 0x00000088ff007221 */ /* 0x002fc60000000000 */
        /* <DEDUP_REMOVED lines=32> */
[----:B------:R-:W-:-:S05]  /*6580*/  UMOV UR6, URZ ;  /* 0x0000003f00067c82 */ /* 0x000fca0008000000 */
.L_x_23:
[----:B------:R-:W-:-:S04]  /*6590*/  UIADD3 UR14, UR5, 0x1, URZ ;  /* 0x00000001050e7890 */ /* 0x000fc8000fffe03f */
[----:B------:R-:W-:-:S04]  /*65a0*/  UISETP.NE.AND UP0, UPT, UR14, 0xe, UPT ;  /* 0x0000000e0e00788c */ /* 0x000fc8000bf05270 */
[----:B------:R-:W-:Y:S02]  /*65b0*/  USEL UR8, URZ, 0x1, UP0 ;  /* 0x000000013f087887 */ /* 0x000fe40008000000 */
[----:B------:R-:W-:Y:S02]  /*65c0*/  USEL UR14, UR14, URZ, UP0 ;  /* 0x0000003f0e0e7287 */ /* 0x000fe40008000000 */
[----:B------:R-:W-:-:S06]  /*65d0*/  ULOP3.LUT UR8, UR4, UR8, URZ, 0x3c, !UPT ;  /* 0x0000000804087292 */ /* 0x000fcc000f8e3c3f */
[----:B0-----:R-:W-:Y:S01]  /*65e0*/  IMAD.U32 R0, RZ, RZ, UR8 ;  /* 0x00000008ff007e24 */ /* 0x001fe2000f8e00ff */
[----:B------:R-:W-:-:S06]  /*65f0*/  UMOV UR8, 0x1 ;  /* 0x0000000100087882 */ /* 0x000fcc0000000000 */
.L_x_18:
[----:B------:R-:W-:-:S04]  /*6600*/  UISETP.LT.AND UP0, UPT, UR9, 0x1, UPT ;  /* 0x000000010900788c */ /* 0x000fc8000bf01270 */
[----:B------:R-:W-:-:S04]  /*6610*/  USEL UR15, UR9, 0x1, UP0 ;  /* 0x00000001090f7887 */ /* 0x000fc80008000000 */
[----:B------:R-:W-:-:S04]  /*6620*/  UIADD3 UR15, UR9, -UR15, URZ ;  /* 0x8000000f090f7290 */ /* 0x000fc8000fffe03f */
[----:B------:R-:W-:-:S06]  /*6630*/  UISETP.GE.AND UP0, UPT, UR15, 0x1, UPT ;  /* 0x000000010f00788c */ /* 0x000fcc000bf06270 */
[----:B------:R-:W-:-:S13]  /*6640*/  PLOP3.LUT P0, PT, PT, PT, UP0, 0x80, 0x0 ;  /* 0x000000000000781c */ /* 0x000fda0003f0f008 */
[----:B------:R-:W-:Y:S05]  /*6650*/  @!P0 BRA `(.L_x_24) ;  /* 0x0000004c00ac8947 */ /* 0x000fea0003800000 */
[----:B------:R-:W-:Y:S01]  /*6660*/  IMAD.U32 R2, RZ, RZ, UR15 ;  /* 0x0000000fff027e24 */ /* 0x000fe2000f8e00ff */
[----:B------:R-:W-:Y:S01]  /*6670*/  UMOV UR25, UR5 ;  /* 0x0000000500197c82 */ /* 0x000fe20008000000 */
[----:B------:R-:W-:-:S05]  /*6680*/  ULDC UR26, c[0x0][0x50c] ;  /* 0x00014300001a7ab9 */ /* 0x000fca0000000800 */
.L_x_32:
[----:B------:R-:W-:-:S06]  /*6690*/  UISETP.NE.AND UP0, UPT, UR24, 0x3, UPT ;  /* 0x000000031800788c */ /* 0x000fcc000bf05270 */
[----:B------:R-:W-:-:S13]  /*66a0*/  PLOP3.LUT P1, PT, PT, PT, UP0, 0x80, 0x0 ;  /* 0x000000000000781c */ /* 0x000fda0003f2f008 */
[----:B------:R-:W-:Y:S05]  /*66b0*/  @!P1 BRA `(.L_x_25) ;  /* 0x0000000000049947 */ /* 0x000fea0003800000 */
[----:B------:R-:W-:Y:S01]  /*66c0*/  BPT.TRAP 0x1 ;  /* 0x000000040000795c */ /* 0x000fe20000300000 */
.L_x_25:
[----:B------:R-:W0:Y:S01]  /*66d0*/  S2UR UR15, SR_CgaCtaId ;  /* 0x00000000000f79c3 */ /* 0x000e220000008800 */
[----:B------:R-:W-:Y:S01]  /*66e0*/  UMOV UR11, 0x400 ;  /* 0x00000400000b7882 */ /* 0x000fe20000000000 */
[----:B------:R-:W-:Y:S01]  /*66f0*/  SHF.L.U32 R3, R0, 0x1f, RZ ;  /* 0x0000001f00037819 */ /* 0x000fe200000006ff */
[----:B0-----:R-:W-:-:S04]  /*6700*/  ULEA UR11, UR15, UR11, 0x18 ;  /* 0x0000000b0f0b7291 */ /* 0x001fc8000f8ec03f */
[----:B------:R-:W-:-:S09]  /*6710*/  ULEA UR15, UR14, UR11, 0x3 ;  /* 0x0000000b0e0f7291 */ /* 0x000fd2000f8e183f */
[----:B------:R0:W4:Y:S01]  /*6720*/  SYNCS.PHASECHK.TRANS64.TRYWAIT P0, [UR15], R3 ;  /* 0x00000003ff0075a7 */ /* 0x000122000800014f */
[----:B------:R-:W-:Y:S05]  /*6730*/  @!P1 BRA `(.L_x_26) ;  /* 0x0000000000049947 */ /* 0x000fea0003800000 */
[----:B------:R-:W-:Y:S01]  /*6740*/  BPT.TRAP 0x1 ;  /* 0x000000040000795c */ /* 0x000fe20000300000 */
.L_x_26:
[----:B----4-:R-:W-:Y:S05]  /*6750*/  @P0 BRA `(.L_x_27) ;  /* 0x0000000000080947 */ /* 0x010fea0003800000 */
[----:B------:R-:W4:Y:S02]  /*6760*/  SYNCS.PHASECHK.TRANS64.TRYWAIT P0, [UR15], R3 ;  /* 0x00000003ff0075a7 */ /* 0x000f24000800014f */
[----:B----4-:R-:W-:Y:S05]  /*6770*/  @!P0 BRA `(.L_x_28) ;  /* 0x000001d400648947 */ /* 0x010fea0003800000 */
.L_x_27:
        /* <DEDUP_REMOVED lines=64> */
[----:B----4-:R-:W4:Y:S04]  /*6b80*/  LDL.LU.64 R108, [R1] ;  /* 0x00000000016c7983 */ /* 0x010f280000300a00 */
[----:B------:R-:W4:Y:S04]  /*6b90*/  LDL.LU.64 R110, [R1+0x8] ;  /* 0x00000800016e7983 */ /* 0x000f280000300a00 */
        /* <DEDUP_REMOVED lines=61> */
[----:B------:R-:W4:Y:S01]  /*6f70*/  LDL.LU.64 R234, [R1+0x1f8] ;  /* 0x0001f80001ea7983 */ /* 0x000f220000300a00 */
[----:B------:R-:W-:-:S02]  /*6f80*/  UIADD3 UR15, UR11, 0x1c200, URZ ;  /* 0x0001c2000b0f7890 */ /* 0x000fc4000fffe03f */
[----:B------:R-:W-:Y:S02]  /*6f90*/  UISETP.NE.AND UP0, UPT, UR7, URZ, UPT ;  /* 0x0000003f0700728c */ /* 0x000fe4000bf05270 */
[----:B------:R-:W-:Y:S02]  /*6fa0*/  USHF.R.U32.HI UR15, URZ, 0x4, UR15 ;  /* 0x000000043f0f7899 */ /* 0x000fe4000801160f */
[----:B------:R-:W-:Y:S02]  /*6fb0*/  USEL UR8, UR8, URZ, !UP0 ;  /* 0x0000003f08087287 */ /* 0x000fe4000c000000 */
[----:B------:R-:W-:Y:S02]  /*6fc0*/  ULOP3.LUT UR15, UR15, 0x3fff, URZ, 0xc0, !UPT ;  /* 0x00003fff0f0f7892 */ /* 0x000fe4000f8ec03f */
[----:B------:R-:W-:Y:S02]  /*6fd0*/  ULOP3.LUT UR16, UR12, 0x10000, URZ, 0xfc, !UPT ;  /* 0x000100000c107892 */ /* 0x000fe4000f8efc3f */
[----:B------:R-:W-:-:S02]  /*6fe0*/  ULOP3.LUT UR15, UR15, 0x10000, URZ, 0xfc, !UPT ;  /* 0x000100000f0f7892 */ /* 0x000fc4000f8efc3f */
[----:B------:R-:W-:Y:S02]  /*6ff0*/  UISETP.NE.U32.AND UP0, UPT, UR8, URZ, UPT ;  /* 0x0000003f0800728c */ /* 0x000fe4000bf05070 */
[----:B------:R-:W-:Y:S02]  /*7000*/  ULEA UR16, UR14, UR16, 0x9 ;  /* 0x000000100e107291 */ /* 0x000fe4000f8e483f */
[----:B------:R-:W-:Y:S01]  /*7010*/  ULEA UR18, UR14, UR15, 0x9 ;  /* 0x0000000f0e127291 */ /* 0x000fe2000f8e483f */
[----:B------:R-:W-:Y:S01]  /*7020*/  UMOV UR17, 0xc0000010 ;  /* 0xc000001000117882 */ /* 0x000fe20000000000 */
[----:B------:R-:W-:Y:S01]  /*7030*/  UMOV UR19, 0xc0000010 ;  /* 0xc000001000137882 */ /* 0x000fe20000000000 */
[----:B----4-:R-:W-:-:S06]  /*7040*/  WARPGROUP.ARRIVE ;  /* 0x00000000000079c5 */ /* 0x010fcc0000000000 */
[----:B------:R-:W-:Y:S03]  /*7050*/  QGMMA.64x256x32.F32.E4M3.E4M3 R108, gdesc[UR16], R108, UP0, gsb0 ;  /* 0x03e00000106c79f3 */ /* 0x000fe6000b80086c */
[----:B------:R-:W-:Y:S02]  /*7060*/  WARPGROUP.DEPBAR.LE gsb0, 0x0 ;  /* 0x00008000000079c5 */ /* 0x000fe40000010000 */
[----:B------:R-:W-:Y:S01]  /*7070*/  STL.64 [R1], R108 ;  /* 0x0000006c01007387 */ /* 0x000fe20000100a00 */
[----:B0-----:R-:W-:-:S03]  /*7080*/  IMAD.MOV.U32 R3, RZ, RZ, R108 ;  /* 0x000000ffff037224 */ /* 0x001fc600078e006c */
        /* <DEDUP_REMOVED lines=63> */
[----:B0-----:R0:W5:Y:S04]  /*7480*/  LDL.LU.64 R234, [R1+0x670] ;  /* 0x0006700001ea7983 */ /* 0x0011680000300a00 */
[----:B------:R0:W5:Y:S04]  /*7490*/  LDL.LU.64 R232, [R1+0x668] ;  /* 0x0006680001e87983 */ /* 0x0001680000300a00 */
        /* <DEDUP_REMOVED lines=62> */
[----:B------:R-:W-:Y:S01]  /*7880*/  UIADD3 UR16, UR16, 0x100, URZ ;  /* 0x0000010010107890 */ /* 0x000fe2000fffe03f */
[----:B------:R-:W-:Y:S01]  /*7890*/  UMOV UR17, 0xc0000010 ;  /* 0xc000001000117882 */ /* 0x000fe20000000000 */
[----:B------:R-:W-:Y:S01]  /*78a0*/  UIADD3 UR6, UR6, 0x1, URZ ;  /* 0x0000000106067890 */ /* 0x000fe2000fffe03f */
[----:B----4-:R-:W-:-:S06]  /*78b0*/  WARPGROUP.ARRIVE ;  /* 0x00000000000079c5 */ /* 0x010fcc0000000000 */
[----:B------:R-:W-:Y:S01]  /*78c0*/  QGMMA.64x256x32.F32.E4M3.E4M3 R24, gdesc[UR16], R24, UP0, gsb0 ;  /* 0x03e00000101879f3 */ /* 0x000fe2000b800818 */
[----:B------:R-:W-:-:S04]  /*78d0*/  UISETP.NE.AND UP0, UPT, UR6, UR26, UPT ;  /* 0x0000001a0600728c */ /* 0x000fc8000bf05270 */
[----:B------:R-:W-:-:S06]  /*78e0*/  USEL UR7, URZ, 0x1, UP0 ;  /* 0x000000013f077887 */ /* 0x000fcc0008000000 */
[----:B------:R-:W-:Y:S01]  /*78f0*/  ISETP.NE.AND P0, PT, RZ, UR7, PT ;  /* 0x00000007ff007c0c */ /* 0x000fe2000bf05270 */
[----:B------:R-:W-:-:S12]  /*7900*/  WARPGROUP.DEPBAR.LE gsb0, 0x0 ;  /* 0x00008000000079c5 */ /* 0x000fd80000010000 */
[----:B0-----:R-:W-:Y:S05]  /*7910*/  @!P0 BRA `(.L_x_29) ;  /* 0x00000038008c8947 */ /* 0x001fea0003800000 */
[----:B------:R0:W-:Y:S04]  /*7920*/  STL [R1+0x660], R31 ;  /* 0x0006601f01007387 */ /* 0x0001e80000100800 */
[----:B------:R4:W-:Y:S01]  /*7930*/  STL [R1+0x65c], R32 ;  /* 0x00065c2001007387 */ /* 0x0009e20000100800 */
[----:B0-----:R-:W-:-:S03]  /*7940*/  IMAD.MOV.U32 R31, RZ, RZ, R3 ;  /* 0x000000ffff1f7224 */ /* 0x001fc600078e0003 */
[----:B----4-:R-:W4:Y:S04]  /*7950*/  LDL R32, [R1+0x4] ;  /* 0x0000040001207983 */ /* 0x010f280000100800 */
[----:B------:R0:W-:Y:S04]  /*7960*/  STL [R1+0x658], R33 ;  /* 0x0006582101007387 */ /* 0x0001e80000100800 */
[----:B0-----:R-:W2:Y:S04]  /*7970*/  LDL R33, [R1+0x8] ;  /* 0x0000080001217983 */ /* 0x001ea80000100800 */
[----:B------:R0:W-:Y:S04]  /*7980*/  STL [R1+0x654], R34 ;  /* 0x0006542201007387 */ /* 0x0001e80000100800 */
[----:B0-----:R-:W3:Y:S04]  /*7990*/  LDL R34, [R1+0xc] ;  /* 0x00000c0001227983 */ /* 0x001ee80000100800 */
        /* <DEDUP_REMOVED lines=175> */
[----:B0-----:R-:W3:Y:S04]  /*8490*/  LDL.LU R122, [R1+0x200] ;  /* 0x00020000017a7983 */ /* 0x001ee80000300800 */
        /* <DEDUP_REMOVED lines=14> */
[----:B------:R-:W3:Y:S04]  /*8580*/  LDL.LU R3, [R1+0x234] ;  /* 0x0002340001037983 */ /* 0x000ee80000300800 */
        /* <DEDUP_REMOVED lines=46> */
[----:B-----5:R0:W-:Y:S04]  /*8870*/  STL [R1+0x478], R0 ;  /* 0x0004780001007387 */ /* 0x0201e80000100800 */
[----:B0-----:R-:W3:Y:S01]  /*8880*/  LDL R0, [R1+0x168] ;  /* 0x0001680001007983 */ /* 0x001ee20000100800 */
[----:B------:R-:W-:-:S01]  /*8890*/  FADD R4, R31, R4 ;  /* 0x000000041f047221 */ /* 0x000fc20000000000 */
[----:B----4-:R-:W-:Y:S01]  /*88a0*/  FADD R5, R32, R5 ;  /* 0x0000000520057221 */ /* 0x010fe20000000000 */
[----:B--2---:R-:W-:-:S01]  /*88b0*/  FADD R6, R33, R6 ;  /* 0x0000000621067221 */ /* 0x004fc20000000000 */
[----:B------:R-:W2:Y:S01]  /*88c0*/  LDL.LU R31, [R1+0x660] ;  /* 0x00066000011f7983 */ /* 0x000ea20000300800 */
[----:B---3--:R-:W-:-:S01]  /*88d0*/  FADD R7, R34, R7 ;  /* 0x0000000722077221 */ /* 0x008fc20000000000 */
[----:B------:R-:W-:-:S02]  /*88e0*/  FADD R8, R35, R8 ;  /* 0x0000000823087221 */ /* 0x000fc40000000000 */
[----:B------:R-:W3:Y:S01]  /*88f0*/  LDL.LU R32, [R1+0x65c] ;  /* 0x00065c0001207983 */ /* 0x000ee20000300800 */
[----:B------:R-:W-:-:S03]  /*8900*/  FADD R9, R36, R9 ;  /* 0x0000000924097221 */ /* 0x000fc60000000000 */
[----:B------:R-:W4:Y:S01]  /*8910*/  LDL.LU R33, [R1+0x658] ;  /* 0x0006580001217983 */ /* 0x000f220000300800 */
        /* <DEDUP_REMOVED lines=160> */
[----:B------:R-:W-:-:S01]  /*9320*/  FADD R218, R117, R218 ;  /* 0x000000da75da7221 */ /* 0x000fc20000000000 */
[----:B------:R-:W-:Y:S02]  /*9330*/  FADD R122, R124, R122 ;  /* 0x0000007a7c7a7221 */ /* 0x000fe40000000000 */
[----:B------:R-:W4:Y:S01]  /*9340*/  LDL.LU R114, [R1+0x514] ;  /* 0x0005140001727983 */ /* 0x000f220000300800 */
[----:B------:R-:W-:-:S03]  /*9350*/  FADD R219, R118, R219 ;  /* 0x000000db76db7221 */ /* 0x000fc60000000000 */
[----:B------:R-:W4:Y:S01]  /*9360*/  LDL.LU R115, [R1+0x510] ;  /* 0x0005100001737983 */ /* 0x000f220000300800 */
[----:B------:R-:W-:-:S03]  /*9370*/  FADD R220, R119, R220 ;  /* 0x000000dc77dc7221 */ /* 0x000fc60000000000 */
[----:B------:R-:W4:Y:S01]  /*9380*/  LDL.LU R116, [R1+0x50c] ;  /* 0x00050c0001747983 */ /* 0x000f220000300800 */
[----:B------:R-:W-:-:S03]  /*9390*/  FADD R221, R120, R221 ;  /* 0x000000dd78dd7221 */ /* 0x000fc60000000000 */
[----:B------:R-:W4:Y:S04]  /*93a0*/  LDL.LU R117, [R1+0x508] ;  /* 0x0005080001757983 */ /* 0x000f280000300800 */
[----:B------:R-:W4:Y:S04]  /*93b0*/  LDL.LU R118, [R1+0x504] ;  /* 0x0005040001767983 */ /* 0x000f280000300800 */
[----:B------:R-:W4:Y:S04]  /*93c0*/  LDL.LU R119, [R1+0x500] ;  /* 0x0005000001777983 */ /* 0x000f280000300800 */
[----:B------:R-:W4:Y:S01]  /*93d0*/  LDL.LU R120, [R1+0x4fc] ;  /* 0x0004fc0001787983 */ /* 0x000f220000300800 */
[----:B------:R-:W-:-:S01]  /*93e0*/  FADD R237, R126, R237 ;  /* 0x000000ed7eed7221 */ /* 0x000fc20000000000 */
[----:B------:R-:W-:Y:S01]  /*93f0*/  FADD R236, R128, R236 ;  /* 0x000000ec80ec7221 */ /* 0x000fe20000000000 */
[----:B------:R-:W-:-:S01]  /*9400*/  FADD R225, R150, R225 ;  /* 0x000000e196e17221 */ /* 0x000fc20000000000 */
[----:B------:R0:W-:Y:S01]  /*9410*/  STL [R1+0x200], R122 ;  /* 0x0002007a01007387 */ /* 0x0001e20000100800 */
[----:B------:R-:W-:-:S01]  /*9420*/  FADD R228, R146, R228 ;  /* 0x000000e492e47221 */ /* 0x000fc20000000000 */
[----:B------:R-:W-:Y:S01]  /*9430*/  FADD R230, R143, R230 ;  /* 0x000000e68fe67221 */ /* 0x000fe20000000000 */
[----:B------:R-:W-:-:S01]  /*9440*/  FADD R231, R141, R231 ;  /* 0x000000e78de77221 */ /* 0x000fc20000000000 */
[----:B------:R-:W-:Y:S01]  /*9450*/  FADD R223, R2, R223 ;  /* 0x000000df02df7221 */ /* 0x000fe20000000000 */
[----:B------:R-:W-:-:S01]  /*9460*/  FADD R222, R0, R222 ;  /* 0x000000de00de7221 */ /* 0x000fc20000000000 */
[----:B------:R-:W-:Y:S01]  /*9470*/  FADD R224, R151, R224 ;  /* 0x000000e097e07221 */ /* 0x000fe20000000000 */
[----:B------:R-:W-:-:S01]  /*9480*/  FADD R226, R149, R226 ;  /* 0x000000e295e27221 */ /* 0x000fc20000000000 */
[----:B------:R-:W-:Y:S01]  /*9490*/  FADD R227, R147, R227 ;  /* 0x000000e393e37221 */ /* 0x000fe20000000000 */
[----:B------:R-:W-:-:S01]  /*94a0*/  FADD R229, R145, R229 ;  /* 0x000000e591e57221 */ /* 0x000fc20000000000 */
[----:B0-----:R-:W2:Y:S01]  /*94b0*/  LDL.LU R122, [R1+0x204] ;  /* 0x00020400017a7983 */ /* 0x001ea20000300800 */
[----:B------:R-:W-:-:S01]  /*94c0*/  FADD R232, R136, R232 ;  /* 0x000000e888e87221 */ /* 0x000fc20000000000 */
[----:B------:R-:W-:Y:S01]  /*94d0*/  FADD R233, R134, R233 ;  /* 0x000000e986e97221 */ /* 0x000fe20000000000 */
[----:B------:R-:W-:-:S01]  /*94e0*/  FADD R234, R132, R234 ;  /* 0x000000ea84ea7221 */ /* 0x000fc20000000000 */
[----:B------:R-:W3:Y:S01]  /*94f0*/  LDL.LU R124, [R1+0x208] ;  /* 0x00020800017c7983 */ /* 0x000ee20000300800 */
[----:B------:R-:W-:-:S03]  /*9500*/  FADD R235, R130, R235 ;  /* 0x000000eb82eb7221 */ /* 0x000fc60000000000 */
[----:B------:R-:W4:Y:S04]  /*9510*/  LDL.LU R126, [R1+0x20c] ;  /* 0x00020c00017e7983 */ /* 0x000f280000300800 */
[----:B------:R-:W4:Y:S04]  /*9520*/  LDL.LU R128, [R1+0x210] ;  /* 0x0002100001807983 */ /* 0x000f280000300800 */
[----:B------:R-:W4:Y:S04]  /*9530*/  LDL.LU R150, [R1+0x214] ;  /* 0x0002140001967983 */ /* 0x000f280000300800 */
[----:B------:R-:W4:Y:S04]  /*9540*/  LDL.LU R146, [R1+0x218] ;  /* 0x0002180001927983 */ /* 0x000f280000300800 */
[----:B------:R-:W4:Y:S04]  /*9550*/  LDL.LU R143, [R1+0x21c] ;  /* 0x00021c00018f7983 */ /* 0x000f280000300800 */
[----:B------:R-:W4:Y:S04]  /*9560*/  LDL.LU R141, [R1+0x220] ;  /* 0x00022000018d7983 */ /* 0x000f280000300800 */
[----:B------:R-:W4:Y:S04]  /*9570*/  LDL.LU R2, [R1+0x224] ;  /* 0x0002240001027983 */ /* 0x000f280000300800 */
[----:B------:R-:W4:Y:S04]  /*9580*/  LDL.LU R0, [R1+0x228] ;  /* 0x0002280001007983 */ /* 0x000f280000300800 */
[----:B------:R-:W4:Y:S04]  /*9590*/  LDL R130, [R1+0x1e0] ;  /* 0x0001e00001827983 */ /* 0x000f280000100800 */
[----:B------:R-:W4:Y:S04]  /*95a0*/  LDL R132, [R1+0x1e4] ;  /* 0x0001e40001847983 */ /* 0x000f280000100800 */
[----:B------:R-:W4:Y:S04]  /*95b0*/  LDL R134, [R1+0x1e8] ;  /* 0x0001e80001867983 */ /* 0x000f280000100800 */
[----:B------:R-:W4:Y:S04]  /*95c0*/  LDL R136, [R1+0x1ec] ;  /* 0x0001ec0001887983 */ /* 0x000f280000100800 */
[----:B------:R-:W4:Y:S04]  /*95d0*/  LDL R151, [R1+0x1f0] ;  /* 0x0001f00001977983 */ /* 0x000f280000100800 */
[----:B------:R-:W4:Y:S04]  /*95e0*/  LDL R149, [R1+0x1f4] ;  /* 0x0001f40001957983 */ /* 0x000f280000100800 */
[----:B------:R-:W4:Y:S04]  /*95f0*/  LDL R147, [R1+0x1f8] ;  /* 0x0001f80001937983 */ /* 0x000f280000100800 */
[----:B------:R-:W4:Y:S01]  /*9600*/  LDL R145, [R1+0x1fc] ;  /* 0x0001fc0001917983 */ /* 0x000f220000100800 */
[----:B------:R-:W-:-:S01]  /*9610*/  FADD R137, R138, R137 ;  /* 0x000000898a897221 */ /* 0x000fc20000000000 */
[----:B------:R-:W-:Y:S01]  /*9620*/  FADD R133, R135, R133 ;  /* 0x0000008587857221 */ /* 0x000fe20000000000 */
[----:B------:R-:W-:-:S01]  /*9630*/  FADD R3, R131, R3 ;  /* 0x0000000383037221 */ /* 0x000fc20000000000 */
[----:B--2---:R-:W-:-:S02]  /*9640*/  FADD R122, R121, R122 ;  /* 0x0000007a797a7221 */ /* 0x004fc40000000000 */
[----:B------:R-:W2:Y:S01]  /*9650*/  LDL.LU R121, [R1+0x4f8] ;  /* 0x0004f80001797983 */ /* 0x000ea20000300800 */
[----:B---3--:R-:W-:-:S03]  /*9660*/  FADD R124, R123, R124 ;  /* 0x0000007c7b7c7221 */ /* 0x008fc60000000000 */
[----:B------:R0:W-:Y:S01]  /*9670*/  STL [R1+0x204], R122 ;  /* 0x0002047a01007387 */ /* 0x0001e20000100800 */
[----:B----4-:R-:W-:-:S01]  /*9680*/  FADD R126, R125, R126 ;  /* 0x0000007e7d7e7221 */ /* 0x010fc20000000000 */
[----:B------:R-:W-:Y:S02]  /*9690*/  FADD R128, R127, R128 ;  /* 0x000000807f807221 */ /* 0x000fe40000000000 */
[----:B0-----:R-:W3:Y:S04]  /*96a0*/  LDL.LU R122, [R1+0x4f4] ;  /* 0x0004f400017a7983 */ /* 0x001ee80000300800 */
[----:B------:R-:W4:Y:S04]  /*96b0*/  LDL.LU R123, [R1+0x4f0] ;  /* 0x0004f000017b7983 */ /* 0x000f280000300800 */
[----:B------:R0:W-:Y:S01]  /*96c0*/  STL [R1+0x208], R124 ;  /* 0x0002087c01007387 */ /* 0x0001e20000100800 */
[----:B------:R-:W-:-:S01]  /*96d0*/  FADD R150, R129, R150 ;  /* 0x0000009681967221 */ /* 0x000fc20000000000 */
[----:B------:R-:W-:Y:S01]  /*96e0*/  FADD R146, R148, R146 ;  /* 0x0000009294927221 */ /* 0x000fe20000000000 */
[----:B------:R-:W-:-:S01]  /*96f0*/  FADD R143, R144, R143 ;  /* 0x0000008f908f7221 */ /* 0x000fc20000000000 */
[----:B------:R-:W-:Y:S01]  /*9700*/  FADD R141, R142, R141 ;  /* 0x0000008d8e8d7221 */ /* 0x000fe20000000000 */
[----:B0-----:R-:W4:Y:S04]  /*9710*/  LDL.LU R124, [R1+0x4ec] ;  /* 0x0004ec00017c7983 */ /* 0x001f280000300800 */
[----:B------:R-:W4:Y:S04]  /*9720*/  LDL.LU R125, [R1+0x4e8] ;  /* 0x0004e800017d7983 */ /* 0x000f280000300800 */
[----:B------:R0:W-:Y:S01]  /*9730*/  STL [R1+0x20c], R126 ;  /* 0x00020c7e01007387 */ /* 0x0001e20000100800 */
[----:B------:R-:W-:-:S01]  /*9740*/  FADD R2, R140, R2 ;  /* 0x000000028c027221 */ /* 0x000fc20000000000 */
[----:B------:R-:W-:-:S02]  /*9750*/  FADD R0, R139, R0 ;  /* 0x000000008b007221 */ /* 0x000fc40000000000 */
[----:B0-----:R-:W4:Y:S04]  /*9760*/  LDL.LU R126, [R1+0x4e4] ;  /* 0x0004e400017e7983 */ /* 0x001f280000300800 */
[----:B------:R-:W4:Y:S04]  /*9770*/  LDL.LU R127, [R1+0x4e0] ;  /* 0x0004e000017f7983 */ /* 0x000f280000300800 */
[----:B------:R0:W-:Y:S04]  /*9780*/  STL [R1+0x210], R128 ;  /* 0x0002108001007387 */ /* 0x0001e80000100800 */
[----:B0-----:R-:W4:Y:S04]  /*9790*/  LDL.LU R128, [R1+0x4dc] ;  /* 0x0004dc0001807983 */ /* 0x001f280000300800 */
[----:B------:R-:W4:Y:S04]  /*97a0*/  LDL.LU R129, [R1+0x4d8] ;  /* 0x0004d80001817983 */ /* 0x000f280000300800 */
[----:B------:R-:W-:Y:S04]  /*97b0*/  STL [R1+0x214], R150 ;  /* 0x0002149601007387 */ /* 0x000fe80000100800 */
[----:B------:R-:W-:Y:S04]  /*97c0*/  STL [R1+0x218], R146 ;  /* 0x0002189201007387 */ /* 0x000fe80000100800 */
[----:B------:R-:W-:Y:S04]  /*97d0*/  STL [R1+0x21c], R143 ;  /* 0x00021c8f01007387 */ /* 0x000fe80000100800 */
[----:B------:R-:W-:Y:S04]  /*97e0*/  STL [R1+0x220], R141 ;  /* 0x0002208d01007387 */ /* 0x000fe80000100800 */
[----:B------:R-:W-:Y:S04]  /*97f0*/  STL [R1+0x224], R2 ;  /* 0x0002240201007387 */ /* 0x000fe80000100800 */
[----:B------:R-:W-:Y:S04]  /*9800*/  STL [R1+0x228], R0 ;  /* 0x0002280001007387 */ /* 0x000fe80000100800 */
[----:B------:R-:W2:Y:S04]  /*9810*/  LDL.LU R131, [R1+0x238] ;  /* 0x0002380001837983 */ /* 0x000ea80000300800 */
[----:B------:R-:W-:Y:S04]  /*9820*/  STL [R1+0x22c], R137 ;  /* 0x00022c8901007387 */ /* 0x000fe80000100800 */
[----:B------:R0:W-:Y:S04]  /*9830*/  STL [R1+0x230], R133 ;  /* 0x0002308501007387 */ /* 0x0001e80000100800 */
[----:B0-----:R-:W3:Y:S04]  /*9840*/  LDL.LU R133, [R1+0x23c] ;  /* 0x00023c0001857983 */ /* 0x001ee80000300800 */
[----:B------:R-:W4:Y:S04]  /*9850*/  LDL.LU R135, [R1+0x240] ;  /* 0x0002400001877983 */ /* 0x000f280000300800 */
[----:B------:R0:W-:Y:S04]  /*9860*/  STL [R1+0x234], R3 ;  /* 0x0002340301007387 */ /* 0x0001e80000100800 */
        /* <DEDUP_REMOVED lines=11> */
[----:B0-----:R-:W4:Y:S04]  /*9920*/  LDL.LU R3, [R1+0x270] ;  /* 0x0002700001037983 */ /* 0x001f280000300800 */
[----:B------:R-:W4:Y:S04]  /*9930*/  LDL.LU R2, [R1+0x274] ;  /* 0x0002740001027983 */ /* 0x000f280000300800 */
[----:B------:R-:W4:Y:S01]  /*9940*/  LDL.LU R0, [R1+0x278] ;  /* 0x0002780001007983 */ /* 0x000f220000300800 */
[----:B--2---:R-:W-:-:S03]  /*9950*/  FADD R131, R130, R131 ;  /* 0x0000008382837221 */ /* 0x004fc60000000000 */
[----:B------:R-:W2:Y:S04]  /*9960*/  LDL.LU R130, [R1+0x4d4] ;  /* 0x0004d40001827983 */ /* 0x000ea80000300800 */
[----:B------:R0:W-:Y:S04]  /*9970*/  STL [R1+0x238], R131 ;  /* 0x0002388301007387 */ /* 0x0001e80000100800 */
[----:B0-----:R-:W2:Y:S01]  /*9980*/  LDL.LU R131, [R1+0x4d0] ;  /* 0x0004d00001837983 */ /* 0x001ea20000300800 */
[----:B---3--:R-:W-:-:S03]  /*9990*/  FADD R133, R132, R133 ;  /* 0x0000008584857221 */ /* 0x008fc60000000000 */
[----:B------:R-:W3:Y:S01]  /*99a0*/  LDL.LU R132, [R1+0x4cc] ;  /* 0x0004cc0001847983 */ /* 0x000ee20000300800 */
[----:B----4-:R-:W-:-:S03]  /*99b0*/  FADD R135, R134, R135 ;  /* 0x0000008786877221 */ /* 0x010fc60000000000 */
[----:B------:R0:W-:Y:S01]  /*99c0*/  STL [R1+0x23c], R133 ;  /* 0x00023c8501007387 */ /* 0x0001e20000100800 */
[----:B------:R-:W-:-:S03]  /*99d0*/  FADD R137, R136, R137 ;  /* 0x0000008988897221 */ /* 0x000fc60000000000 */
[----:B0-----:R-:W4:Y:S01]  /*99e0*/  LDL.LU R133, [R1+0x4c8] ;  /* 0x0004c80001857983 */ /* 0x001f220000300800 */
[----:B------:R-:W-:-:S03]  /*99f0*/  FADD R150, R151, R150 ;  /* 0x0000009697967221 */ /* 0x000fc60000000000 */
[----:B------:R-:W4:Y:S01]  /*9a00*/  LDL.LU R134, [R1+0x4c4] ;  /* 0x0004c40001867983 */ /* 0x000f220000300800 */
[----:B------:R-:W-:-:S03]  /*9a10*/  FADD R148, R149, R148 ;  /* 0x0000009495947221 */ /* 0x000fc60000000000 */
[----:B------:R0:W-:Y:S01]  /*9a20*/  STL [R1+0x240], R135 ;  /* 0x0002408701007387 */ /* 0x0001e20000100800 */
[----:B------:R-:W-:-:S01]  /*9a30*/  FADD R146, R147, R146 ;  /* 0x0000009293927221 */ /* 0x000fc20000000000 */
[----:B------:R-:W-:Y:S02]  /*9a40*/  FADD R144, R145, R144 ;  /* 0x0000009091907221 */ /* 0x000fe40000000000 */
[----:B0-----:R-:W4:Y:S01]  /*9a50*/  LDL.LU R135, [R1+0x4c0] ;  /* 0x0004c00001877983 */ /* 0x001f220000300800 */
[----:B------:R-:W-:-:S03]  /*9a60*/  FADD R143, R24, R143 ;  /* 0x0000008f188f7221 */ /* 0x000fc60000000000 */
[----:B------:R-:W4:Y:S01]  /*9a70*/  LDL.LU R136, [R1+0x4bc] ;  /* 0x0004bc0001887983 */ /* 0x000f220000300800 */
[----:B------:R-:W-:-:S03]  /*9a80*/  FADD R142, R25, R142 ;  /* 0x0000008e198e7221 */ /* 0x000fc60000000000 */
[----:B------:R0:W-:Y:S01]  /*9a90*/  STL [R1+0x244], R137 ;  /* 0x0002448901007387 */ /* 0x0001e20000100800 */
[----:B------:R-:W-:-:S01]  /*9aa0*/  FADD R141, R26, R141 ;  /* 0x0000008d1a8d7221 */ /* 0x000fc20000000000 */
[----:B------:R-:W-:Y:S01]  /*9ab0*/  FADD R140, R27, R140 ;  /* 0x0000008c1b8c7221 */ /* 0x000fe20000000000 */
[----:B------:R-:W-:-:S01]  /*9ac0*/  FADD R139, R28, R139 ;  /* 0x0000008b1c8b7221 */ /* 0x000fc20000000000 */
[----:B0-----:R-:W4:Y:S04]  /*9ad0*/  LDL.LU R137, [R1+0x4b8] ;  /* 0x0004b80001897983 */ /* 0x001f280000300800 */
[----:B------:R0:W-:Y:S01]  /*9ae0*/  STL [R1+0x248], R150 ;  /* 0x0002489601007387 */ /* 0x0001e20000100800 */
[----:B------:R-:W-:-:S03]  /*9af0*/  FADD R138, R29, R138 ;  /* 0x0000008a1d8a7221 */ /* 0x000fc60000000000 */
[----:B------:R1:W-:Y:S04]  /*9b00*/  STL [R1+0x24c], R148 ;  /* 0x00024c9401007387 */ /* 0x0003e80000100800 */
        /* <DEDUP_REMOVED lines=9> */
[----:B------:R1:W-:Y:S04]  /*9ba0*/  STL [R1+0x268], R139 ;  /* 0x0002688b01007387 */ /* 0x0003e80000100800 */
[----:B------:R1:W-:Y:S04]  /*9bb0*/  STL [R1+0x26c], R138 ;  /* 0x00026c8a01007387 */ /* 0x0003e80000100800 */
[----:B------:R-:W2:Y:S04]  /*9bc0*/  LDL.LU R151, [R1+0x27c] ;  /* 0x00027c0001977983 */ /* 0x000ea80000300800 */
[----:B------:R1:W-:Y:S04]  /*9bd0*/  STL [R1+0x270], R3 ;  /* 0x0002700301007387 */ /* 0x0003e80000100800 */
[----:B0-----:R-:W3:Y:S04]  /*9be0*/  LDL.LU R150, [R1+0x280] ;  /* 0x0002800001967983 */ /* 0x001ee80000300800 */
[----:B------:R0:W-:Y:S04]  /*9bf0*/  STL [R1+0x274], R2 ;  /* 0x0002740201007387 */ /* 0x0001e80000100800 */
[----:B------:R-:W4:Y:S04]  /*9c00*/  LDL.LU R149, [R1+0x284] ;  /* 0x0002840001957983 */ /* 0x000f280000300800 */
[----:B------:R0:W-:Y:S04]  /*9c10*/  STL [R1+0x278], R0 ;  /* 0x0002780001007387 */ /* 0x0001e80000100800 */
[----:B-1----:R-:W4:Y:S04]  /*9c20*/  LDL.LU R148, [R1+0x288] ;  /* 0x0002880001947983 */ /* 0x002f280000300800 */
        /* <DEDUP_REMOVED lines=12> */
[----:B------:R-:W4:Y:S01]  /*9cf0*/  LDL.LU R0, [R1+0x2bc] ;  /* 0x0002bc0001007983 */ /* 0x000f220000300800 */
[----:B--2---:R-:W-:-:S01]  /*9d00*/  FADD R151, R33, R151 ;  /* 0x0000009721977221 */ /* 0x004fc20000000000 */
[----:B---3--:R-:W-:-:S04]  /*9d10*/  FADD R150, R34, R150 ;  /* 0x0000009622967221 */ /* 0x008fc80000000000 */
[----:B------:R0:W-:Y:S01]  /*9d20*/  STL [R1+0x27c], R151 ;  /* 0x00027c9701007387 */ /* 0x0001e20000100800 */
[----:B----4-:R-:W-:-:S03]  /*9d30*/  FADD R149, R35, R149 ;  /* 0x0000009523957221 */ /* 0x010fc60000000000 */
[----:B------:R1:W-:Y:S01]  /*9d40*/  STL [R1+0x280], R150 ;  /* 0x0002809601007387 */ /* 0x0003e20000100800 */
[----:B------:R-:W-:-:S03]  /*9d50*/  FADD R148, R36, R148 ;  /* 0x0000009424947221 */ /* 0x000fc60000000000 */
        /* <DEDUP_REMOVED lines=24> */
[----:B0-----:R-:W4:Y:S01]  /*9ee0*/  LDL.LU R151, [R1+0x2c0] ;  /* 0x0002c00001977983 */ /* 0x001f220000300800 */
[----:B------:R-:W-:-:S03]  /*9ef0*/  FADD R0, R49, R0 ;  /* 0x0000000031007221 */ /* 0x000fc60000000000 */
[----:B------:R0:W-:Y:S04]  /*9f00*/  STL [R1+0x2b4], R3 ;  /* 0x0002b40301007387 */ /* 0x0001e80000100800 */
[----:B-1----:R-:W4:Y:S04]  /*9f10*/  LDL.LU R150, [R1+0x2c4] ;  /* 0x0002c40001967983 */ /* 0x002f280000300800 */
[----:B------:R1:W-:Y:S04]  /*9f20*/  STL [R1+0x2b8], R2 ;  /* 0x0002b80201007387 */ /* 0x0003e80000100800 */
[----:B--2---:R-:W2:Y:S04]  /*9f30*/  LDL.LU R149, [R1+0x2c8] ;  /* 0x0002c80001957983 */ /* 0x004ea80000300800 */
[----:B------:R1:W-:Y:S04]  /*9f40*/  STL [R1+0x2bc], R0 ;  /* 0x0002bc0001007387 */ /* 0x0003e80000100800 */
[----:B---3--:R-:W3:Y:S04]  /*9f50*/  LDL.LU R148, [R1+0x2cc] ;  /* 0x0002cc0001947983 */ /* 0x008ee80000300800 */
[----:B----4-:R-:W4:Y:S04]  /*9f60*/  LDL.LU R147, [R1+0x2d0] ;  /* 0x0002d00001937983 */ /* 0x010f280000300800 */
        /* <DEDUP_REMOVED lines=10> */
[----:B-1----:R-:W4:Y:S04]  /*a010*/  LDL.LU R2, [R1+0x2fc] ;  /* 0x0002fc0001027983 */ /* 0x002f280000300800 */
[----:B------:R-:W4:Y:S01]  /*a020*/  LDL.LU R0, [R1+0x300] ;  /* 0x0003000001007983 */ /* 0x000f220000300800 */
[----:B------:R-:W-:-:S01]  /*a030*/  FADD R151, R50, R151 ;  /* 0x0000009732977221 */ /* 0x000fc20000000000 */
[----:B------:R-:W-:-:S04]  /*a040*/  FADD R150, R51, R150 ;  /* 0x0000009633967221 */ /* 0x000fc80000000000 */
[----:B------:R0:W-:Y:S01]  /*a050*/  STL [R1+0x2c0], R151 ;  /* 0x0002c09701007387 */ /* 0x0001e20000100800 */
[----:B--2---:R-:W-:-:S03]  /*a060*/  FADD R149, R52, R149 ;  /* 0x0000009534957221 */ /* 0x004fc60000000000 */
[----:B------:R1:W-:Y:S01]  /*a070*/  STL [R1+0x2c4], R150 ;  /* 0x0002c49601007387 */ /* 0x0003e20000100800 */
[----:B---3--:R-:W-:-:S03]  /*a080*/  FADD R148, R53, R148 ;  /* 0x0000009435947221 */ /* 0x008fc60000000000 */
        /* <DEDUP_REMOVED lines=200> */
[----:B------:R-:W-:Y:S01]  /*ad10*/  STL [R1+0x3d0], R151 ;  /* 0x0003d09701007387 */ /* 0x000fe20000100800 */
[----:B--2---:R-:W-:-:S03]  /*ad20*/  FADD R149, R120, R149 ;  /* 0x0000009578957221 */ /* 0x004fc60000000000 */
[----:B------:R-:W-:Y:S01]  /*ad30*/  STL [R1+0x3d4], R150 ;  /* 0x0003d49601007387 */ /* 0x000fe20000100800 */
[----:B---3--:R-:W-:-:S03]  /*ad40*/  FADD R148, R121, R148 ;  /* 0x0000009479947221 */ /* 0x008fc60000000000 */
[----:B------:R-:W-:Y:S01]  /*ad50*/  STL [R1+0x3d8], R149 ;  /* 0x0003d89501007387 */ /* 0x000fe20000100800 */
[----:B----4-:R-:W-:-:S03]  /*ad60*/  FADD R147, R122, R147 ;  /* 0x000000937a937221 */ /* 0x010fc60000000000 */
[----:B------:R-:W-:Y:S01]  /*ad70*/  STL [R1+0x3dc], R148 ;  /* 0x0003dc9401007387 */ /* 0x000fe20000100800 */
[----:B------:R-:W-:-:S03]  /*ad80*/  FADD R146, R123, R146 ;  /* 0x000000927b927221 */ /* 0x000fc60000000000 */
        /* <DEDUP_REMOVED lines=18> */
[----:B------:R0:W-:Y:S04]  /*aeb0*/  STL [R1+0x404], R138 ;  /* 0x0004048a01007387 */ /* 0x0001e80000100800 */
[----:B0-----:R-:W2:Y:S04]  /*aec0*/  LDL.LU R138, [R1+0x414] ;  /* 0x00041400018a7983 */ /* 0x001ea80000300800 */
[----:B------:R-:W-:Y:S04]  /*aed0*/  STL [R1+0x408], R3 ;  /* 0x0004080301007387 */ /* 0x000fe80000100800 */
[----:B------:R-:W3:Y:S01]  /*aee0*/  LDL.LU R139, [R1+0x418] ;  /* 0x00041800018b7983 */ /* 0x000ee20000300800 */
[----:B------:R-:W-:-:S01]  /*aef0*/  FADD R2, R133, R2 ;  /* 0x0000000285027221 */ /* 0x000fc20000000000 */
[----:B------:R-:W-:-:S04]  /*af00*/  FADD R0, R134, R0 ;  /* 0x0000000086007221 */ /* 0x000fc80000000000 */
[----:B------:R0:W-:Y:S04]  /*af10*/  STL [R1+0x40c], R2 ;  /* 0x00040c0201007387 */ /* 0x0001e80000100800 */
        /* <DEDUP_REMOVED lines=16> */
[----:B--2---:R-:W-:-:S05]  /*b020*/  FADD R138, R135, R138 ;  /* 0x0000008a878a7221 */ /* 0x004fca0000000000 */
[----:B------:R0:W-:Y:S01]  /*b030*/  STL [R1+0x414], R138 ;  /* 0x0004148a01007387 */ /* 0x0001e20000100800 */
[----:B---3--:R-:W-:-:S03]  /*b040*/  FADD R139, R136, R139 ;  /* 0x0000008b888b7221 */ /* 0x008fc60000000000 */
[----:B0-----:R-:W2:Y:S04]  /*b050*/  LDL.LU R138, [R1+0x4b4] ;  /* 0x0004b400018a7983 */ /* 0x001ea80000300800 */
[----:B------:R0:W-:Y:S04]  /*b060*/  STL [R1+0x418], R139 ;  /* 0x0004188b01007387 */ /* 0x0001e80000100800 */
[----:B0-----:R-:W3:Y:S01]  /*b070*/  LDL.LU R139, [R1+0x4b0] ;  /* 0x0004b000018b7983 */ /* 0x001ee20000300800 */
[----:B----4-:R-:W-:-:S05]  /*b080*/  FADD R140, R137, R140 ;  /* 0x0000008c898c7221 */ /* 0x010fca0000000000 */
[----:B------:R0:W-:Y:S04]  /*b090*/  STL [R1+0x41c], R140 ;  /* 0x00041c8c01007387 */ /* 0x0001e80000100800 */
[----:B0-----:R-:W4:Y:S01]  /*b0a0*/  LDL.LU R140, [R1+0x4ac] ;  /* 0x0004ac00018c7983 */ /* 0x001f220000300800 */
        /* <DEDUP_REMOVED lines=35> */
[----:B0-----:R0:W5:Y:S01]  /*b2e0*/  LDL.LU R2, [R1+0x47c] ;  /* 0x00047c0001027983 */ /* 0x0011620000300800 */
[----:B------:R-:W-:Y:S01]  /*b2f0*/  UMOV UR6, URZ ;  /* 0x0000003f00067c82 */ /* 0x000fe20008000000 */
[----:B--2---:R-:W-:-:S05]  /*b300*/  FADD R0, R150, R0 ;  /* 0x0000000096007221 */ /* 0x004fca0000000000 */
[----:B------:R1:W-:Y:S01]  /*b310*/  STL [R1+0x450], R0 ;  /* 0x0004500001007387 */ /* 0x0003e20000100800 */
[----:B---3--:R-:W-:-:S03]  /*b320*/  FADD R3, R3, R151 ;  /* 0x0000009703037221 */ /* 0x008fc60000000000 */
[----:B-1----:R0:W5:Y:S04]  /*b330*/  LDL.LU R0, [R1+0x478] ;  /* 0x0004780001007983 */ /* 0x0021680000300800 */
[----:B------:R0:W-:Y:S02]  /*b340*/  STL [R1+0x454], R3 ;  /* 0x0004540301007387 */ /* 0x0001e40000100800 */
.L_x_29:
[----:B------:R-:W-:Y:S05]  /*b350*/  @!P1 BRA `(.L_x_30) ;  /* 0x0000000000049947 */ /* 0x000fea0003800000 */
[----:B------:R-:W-:Y:S01]  /*b360*/  BPT.TRAP 0x1 ;  /* 0x000000040000795c */ /* 0x000fe20000300000 */
.L_x_30:
[----:B0-----:R-:W4:Y:S04]  /*b370*/  LDL R3, [R1+0x458] ;  /* 0x0004580001037983 */ /* 0x001f280000100800 */
[----:B-----5:R0:W-:Y:S04]  /*b380*/  STL [R1+0x478], R0 ;  /* 0x0004780001007387 */ /* 0x0201e80000100800 */
[----:B0-----:R-:W2:Y:S01]  /*b390*/  LDL R0, [R1+0x45c] ;  /* 0x00045c0001007983 */ /* 0x001ea20000100800 */
[----:B----4-:R-:W-:Y:S01]  /*b3a0*/  ISETP.NE.AND P0, PT, R3, RZ, PT ;  /* 0x000000ff0300720c */ /* 0x010fe20003f05270 */
[----:B------:R-:W-:-:S12]  /*b3b0*/  IMAD.U32 R3, RZ, RZ, UR25 ;  /* 0x00000019ff037e24 */ /* 0x000fd8000f8e00ff */
[----:B------:R-:W-:-:S05]  /*b3c0*/  @P0 LEA R3, R3, UR11, 0x3 ;  /* 0x0000000b03030c11 */ /* 0x000fca000f8e18ff */
[----:B------:R-:W-:-:S05]  /*b3d0*/  @P0 VIADD R3, R3, 0x70 ;  /* 0x0000007003030836 */ /* 0x000fca0000000000 */
[----:B--2---:R-:W-:Y:S02]  /*b3e0*/  @P0 PRMT R3, R0, 0x654, R3 ;  /* 0x0000065400030816 */ /* 0x004fe40000000003 */
[----:B------:R0:W5:Y:S01]  /*b3f0*/  LDL.LU R0, [R1+0x478] ;  /* 0x0004780001007983 */ /* 0x0001620000300800 */
[----:B------:R-:W-:Y:S01]  /*b400*/  UISETP.GT.U32.AND UP0, UPT, UR13, 0x1, UPT ;  /* 0x000000010d00788c */ /* 0x000fe2000bf04070 */
[----:B------:R0:W-:Y:S05]  /*b410*/  @P0 SYNCS.ARRIVE.TRANS64.RED.A1T0 RZ, [R3+URZ], RZ ;  /* 0x000000ff03ff09a7 */ /* 0x0001ea000810043f */
[----:B------:R-:W-:-:S13]  /*b420*/  PLOP3.LUT P0, PT, PT, PT, UP0, 0x80, 0x0 ;  /* 0x000000000000781c */ /* 0x000fda0003f0f008 */
[----:B0-----:R-:W-:Y:S05]  /*b430*/  @P0 BRA `(.L_x_31) ;  /* 0x0000000000040947 */ /* 0x001fea0003800000 */
[----:B------:R-:W-:Y:S01]  /*b440*/  BPT.TRAP 0x1 ;  /* 0x000000040000795c */ /* 0x000fe20000300000 */
.L_x_31:
[----:B------:R-:W-:Y:S01]  /*b450*/  UIADD3 UR14, UR14, 0x1, URZ ;  /* 0x000000010e0e7890 */ /* 0x000fe2000fffe03f */
[C---:B------:R-:W-:Y:S01]  /*b460*/  ISETP.GT.AND P0, PT, R2.reuse, 0x1, PT ;  /* 0x000000010200780c */ /* 0x040fe20003f04270 */
[----:B------:R-:W-:Y:S01]  /*b470*/  UIADD3 UR25, UR25, 0x1, URZ ;  /* 0x0000000119197890 */ /* 0x000fe2000fffe03f */
[----:B------:R-:W-:Y:S01]  /*b480*/  VIADD R2, R2, 0xffffffff ;  /* 0xffffffff02027836 */ /* 0x000fe20000000000 */
[----:B------:R-:W-:Y:S02]  /*b490*/  UISETP.NE.AND UP0, UPT, UR14, 0xe, UPT ;  /* 0x0000000e0e00788c */ /* 0x000fe4000bf05270 */
[----:B------:R-:W-:Y:S02]  /*b4a0*/  UISETP.NE.AND UP1, UPT, UR25, 0xe, UPT ;  /* 0x0000000e1900788c */ /* 0x000fe4000bf25270 */
[----:B------:R-:W-:Y:S02]  /*b4b0*/  USEL UR8, URZ, 0x1, UP0 ;  /* 0x000000013f087887 */ /* 0x000fe40008000000 */
[----:B------:R-:W-:-:S02]  /*b4c0*/  USEL UR14, UR14, URZ, UP0 ;  /* 0x0000003f0e0e7287 */ /* 0x000fc40008000000 */
[----:B------:R-:W-:Y:S02]  /*b4d0*/  USEL UR25, UR25, URZ, UP1 ;  /* 0x0000003f19197287 */ /* 0x000fe40008800000 */
[----:B-----5:R-:W-:Y:S01]  /*b4e0*/  LOP3.LUT R0, R0, UR8, RZ, 0x3c, !PT ;  /* 0x0000000800007c12 */ /* 0x020fe2000f8e3cff */
[----:B------:R-:W-:Y:S01]  /*b4f0*/  UMOV UR8, 0x1 ;  /* 0x0000000100087882 */ /* 0x000fe20000000000 */
[----:B------:R-:W-:Y:S08]  /*b500*/  @P0 BRA `(.L_x_32) ;  /* 0xffffffb000600947 */ /* 0x000ff0000383ffff */
.L_x_24:
[----:B------:R-:W-:-:S04]  /*b510*/  UISETP.NE.AND UP0, UPT, UR6, URZ, UPT ;  /* 0x0000003f0600728c */ /* 0x000fc8000bf05270 */
[----:B------:R-:W-:-:S06]  /*b520*/  USEL UR6, URZ, 0x1, !UP0 ;  /* 0x000000013f067887 */ /* 0x000fcc000c000000 */
[----:B------:R-:W-:-:S13]  /*b530*/  ISETP.NE.AND P0, PT, RZ, UR6, PT ;  /* 0x00000006ff007c0c */ /* 0x000fda000bf05270 */
[----:B------:R-:W-:Y:S05]  /*b540*/  @!P0 BRA `(.L_x_33) ;  /* 0x0000003800188947 */ /* 0x000fea0003800000 */
[----:B------:R0:W-:Y:S04]  /*b550*/  STL [R1+0x628], R43 ;  /* 0x0006282b01007387 */ /* 0x0001e80000100800 */
[----:B0-----:R-:W4:Y:S04]  /*b560*/  LDL.LU R43, [R1] ;  /* 0x00000000012b7983 */ /* 0x001f280000300800 */
[----:B------:R0:W-:Y:S04]  /*b570*/  STL [R1+0x624], R44 ;  /* 0x0006242c01007387 */ /* 0x0001e80000100800 */
[----:B0-----:R-:W5:Y:S04]  /*b580*/  LDL.LU R44, [R1+0x4] ;  /* 0x00000400012c7983 */ /* 0x001f680000300800 */
[----:B------:R0:W-:Y:S04]  /*b590*/  STL [R1+0x620], R45 ;  /* 0x0006202d01007387 */ /* 0x0001e80000100800 */
[----:B0-----:R-:W2:Y:S04]  /*b5a0*/  LDL.LU R45, [R1+0x8] ;  /* 0x00000800012d7983 */ /* 0x001ea80000300800 */
[----:B------:R0:W-:Y:S04]  /*b5b0*/  STL [R1+0x61c], R46 ;  /* 0x00061c2e01007387 */ /* 0x0001e80000100800 */
[----:B0-----:R-:W3:Y:S04]  /*b5c0*/  LDL.LU R46, [R1+0xc] ;  /* 0x00000c00012e7983 */ /* 0x001ee80000300800 */
        /* <DEDUP_REMOVED lines=140> */
[----:B------:R-:W3:Y:S04]  /*be90*/  LDL.LU R0, [R1+0x204] ;  /* 0x0002040001007983 */ /* 0x000ee80000300800 */
[----:B------:R-:W3:Y:S04]  /*bea0*/  LDL.LU R2, [R1+0x1b0] ;  /* 0x0001b00001027983 */ /* 0x000ee80000300800 */
[----:B------:R-:W3:Y:S04]  /*beb0*/  LDL.LU R3, [R1+0x208] ;  /* 0x0002080001037983 */ /* 0x000ee80000300800 */
        /* <DEDUP_REMOVED lines=65> */
[----:B0-----:R-:W3:Y:S01]  /*c2d0*/  LDL.LU R149, [R1+0x130] ;  /* 0x0001300001957983 */ /* 0x001ee20000300800 */
[----:B----4-:R-:W-:-:S03]  /*c2e0*/  FADD R4, R43, R4 ;  /* 0x000000042b047221 */ /* 0x010fc60000000000 */
[----:B------:R0:W-:Y:S01]  /*c2f0*/  STL [R1+0x47c], R150 ;  /* 0x00047c9601007387 */ /* 0x0001e20000100800 */
[----:B-----5:R-:W-:Y:S01]  /*c300*/  FADD R5, R44, R5 ;  /* 0x000000052c057221 */ /* 0x020fe20000000000 */
[----:B--2---:R-:W-:Y:S01]  /*c310*/  FADD R6, R45, R6 ;  /* 0x000000062d067221 */ /* 0x004fe20000000000 */
[----:B---3--:R-:W-:Y:S01]  /*c320*/  FADD R7, R46, R7 ;  /* 0x000000072e077221 */ /* 0x008fe20000000000 */
[----:B------:R-:W-:Y:S01]  /*c330*/  FADD R8, R47, R8 ;  /* 0x000000082f087221 */ /* 0x000fe20000000000 */
[----:B0-----:R-:W2:Y:S04]  /*c340*/  LDL.LU R150, [R1+0x12c] ;  /* 0x00012c0001967983 */ /* 0x001ea80000300800 */
[----:B------:R0:W-:Y:S01]  /*c350*/  STL [R1+0x478], R151 ;  /* 0x0004789701007387 */ /* 0x0001e20000100800 */
[----:B------:R-:W-:Y:S01]  /*c360*/  FADD R9, R48, R9 ;  /* 0x0000000930097221 */ /* 0x000fe20000000000 */
[----:B------:R-:W-:Y:S01]  /*c370*/  FADD R10, R49, R10 ;  /* 0x0000000a310a7221 */ /* 0x000fe20000000000 */
[----:B------:R-:W-:Y:S01]  /*c380*/  FADD R11, R50, R11 ;  /* 0x0000000b320b7221 */ /* 0x000fe20000000000 */
[----:B0-----:R-:W3:Y:S04]  /*c390*/  LDL.LU R151, [R1+0x128] ;  /* 0x0001280001977983 */ /* 0x001ee80000300800 */
[----:B------:R-:W4:Y:S04]  /*c3a0*/  LDL.LU R43, [R1+0x628] ;  /* 0x00062800012b7983 */ /* 0x000f280000300800 */
[----:B------:R-:W5:Y:S04]  /*c3b0*/  LDL.LU R44, [R1+0x624] ;  /* 0x00062400012c7983 */ /* 0x000f680000300800 */
[----:B------:R-:W4:Y:S04]  /*c3c0*/  LDL.LU R45, [R1+0x620] ;  /* 0x00062000012d7983 */ /* 0x000f280000300800 */
[----:B------:R-:W5:Y:S01]  /*c3d0*/  LDL.LU R46, [R1+0x61c] ;  /* 0x00061c00012e7983 */ /* 0x000f620000300800 */
[----:B------:R-:W-:-:S03]  /*c3e0*/  FADD R12, R51, R12 ;  /* 0x0000000c330c7221 */ /* 0x000fc60000000000 */
[----:B------:R-:W4:Y:S01]  /*c3f0*/  LDL.LU R47, [R1+0x618] ;  /* 0x00061800012f7983 */ /* 0x000f220000300800 */
[----:B------:R-:W-:-:S03]  /*c400*/  FADD R13, R52, R13 ;  /* 0x0000000d340d7221 */ /* 0x000fc60000000000 */
        /* <DEDUP_REMOVED lines=134> */
[----:B------:R-:W4:Y:S04]  /*cc70*/  LDL.LU R115, [R1+0x508] ;  /* 0x0005080001737983 */ /* 0x000f280000300800 */
[----:B------:R-:W4:Y:S01]  /*cc80*/  LDL.LU R116, [R1+0x504] ;  /* 0x0005040001747983 */ /* 0x000f220000300800 */
[----:B------:R-:W-:Y:S01]  /*cc90*/  FADD R3, R2, R3 ;  /* 0x0000000302037221 */ /* 0x000fe20000000000 */
[----:B------:R-:W-:Y:S01]  /*cca0*/  FADD R237, R120, R237 ;  /* 0x000000ed78ed7221 */ /* 0x000fe20000000000 */
[----:B------:R-:W-:Y:S01]  /*ccb0*/  FADD R236, R121, R236 ;  /* 0x000000ec79ec7221 */ /* 0x000fe20000000000 */
[----:B------:R-:W5:Y:S01]  /*ccc0*/  LDL.LU R117, [R1+0x1b4] ;  /* 0x0001b40001757983 */ /* 0x000f620000300800 */
[----:B------:R-:W-:Y:S01]  /*ccd0*/  FADD R235, R122, R235 ;  /* 0x000000eb7aeb7221 */ /* 0x000fe20000000000 */
[----:B------:R-:W-:Y:S01]  /*cce0*/  FADD R234, R123, R234 ;  /* 0x000000ea7bea7221 */ /* 0x000fe20000000000 */
[----:B------:R-:W-:Y:S01]  /*ccf0*/  FADD R233, R124, R233 ;  /* 0x000000e97ce97221 */ /* 0x000fe20000000000 */
[----:B------:R0:W-:Y:S01]  /*cd00*/  STL [R1+0x200], R118 ;  /* 0x0002007601007387 */ /* 0x0001e20000100800 */
        /* <DEDUP_REMOVED lines=11> */
[----:B0-----:R-:W4:Y:S01]  /*cdc0*/  LDL.LU R118, [R1+0x1b8] ;  /* 0x0001b80001767983 */ /* 0x001f220000300800 */
[----:B------:R-:W-:Y:S01]  /*cdd0*/  FADD R217, R140, R217 ;  /* 0x000000d98cd97221 */ /* 0x000fe20000000000 */
[----:B------:R-:W-:Y:S01]  /*cde0*/  FADD R223, R134, R223 ;  /* 0x000000df86df7221 */ /* 0x000fe20000000000 */
[----:B------:R-:W-:Y:S01]  /*cdf0*/  FADD R216, R141, R216 ;  /* 0x000000d88dd87221 */ /* 0x000fe20000000000 */
[----:B------:R0:W-:Y:S01]  /*ce00*/  STL [R1+0x208], R3 ;  /* 0x0002080301007387 */ /* 0x0001e20000100800 */
[----:B------:R-:W-:Y:S01]  /*ce10*/  FADD R222, R135, R222 ;  /* 0x000000de87de7221 */ /* 0x000fe20000000000 */
[----:B------:R-:W-:Y:S01]  /*ce20*/  FADD R215, R142, R215 ;  /* 0x000000d78ed77221 */ /* 0x000fe20000000000 */
[----:B------:R-:W-:Y:S01]  /*ce30*/  FADD R221, R136, R221 ;  /* 0x000000dd88dd7221 */ /* 0x000fe20000000000 */
[----:B-1----:R-:W4:Y:S01]  /*ce40*/  LDL.LU R0, [R1+0x210] ;  /* 0x0002100001007983 */ /* 0x002f220000300800 */
[----:B------:R-:W-:Y:S01]  /*ce50*/  FADD R214, R143, R214 ;  /* 0x000000d68fd67221 */ /* 0x000fe20000000000 */
[----:B------:R-:W-:Y:S01]  /*ce60*/  FADD R220, R137, R220 ;  /* 0x000000dc89dc7221 */ /* 0x000fe20000000000 */
[----:B------:R-:W-:Y:S01]  /*ce70*/  FADD R213, R144, R213 ;  /* 0x000000d590d57221 */ /* 0x000fe20000000000 */
[----:B------:R-:W4:Y:S01]  /*ce80*/  LDL.LU R119, [R1+0x1bc] ;  /* 0x0001bc0001777983 */ /* 0x000f220000300800 */
[----:B------:R-:W-:Y:S01]  /*ce90*/  FADD R219, R138, R219 ;  /* 0x000000db8adb7221 */ /* 0x000fe20000000000 */
[----:B------:R-:W-:Y:S01]  /*cea0*/  FADD R212, R145, R212 ;  /* 0x000000d491d47221 */ /* 0x000fe20000000000 */
[----:B------:R-:W-:Y:S01]  /*ceb0*/  FADD R218, R139, R218 ;  /* 0x000000da8bda7221 */ /* 0x000fe20000000000 */
[----:B------:R-:W4:Y:S01]  /*cec0*/  LDL.LU R2, [R1+0x214] ;  /* 0x0002140001027983 */ /* 0x000f220000300800 */
[----:B------:R-:W-:Y:S01]  /*ced0*/  FADD R211, R146, R211 ;  /* 0x000000d392d37221 */ /* 0x000fe20000000000 */
[----:B---3--:R-:W-:Y:S01]  /*cee0*/  FADD R206, R151, R206 ;  /* 0x000000ce97ce7221 */ /* 0x008fe20000000000 */
[----:B------:R-:W-:Y:S01]  /*cef0*/  FADD R210, R147, R210 ;  /* 0x000000d293d27221 */ /* 0x000fe20000000000 */
[----:B------:R-:W3:Y:S01]  /*cf00*/  LDL.LU R120, [R1+0x1c0] ;  /* 0x0001c00001787983 */ /* 0x000ee20000300800 */
[----:B--2---:R-:W-:Y:S01]  /*cf10*/  FADD R207, R150, R207 ;  /* 0x000000cf96cf7221 */ /* 0x004fe20000000000 */
[----:B------:R-:W-:-:S02]  /*cf20*/  FADD R209, R148, R209 ;  /* 0x000000d194d17221 */ /* 0x000fc40000000000 */
[----:B0-----:R-:W3:Y:S04]  /*cf30*/  LDL.LU R3, [R1+0x218] ;  /* 0x0002180001037983 */ /* 0x001ee80000300800 */
[----:B------:R-:W2:Y:S04]  /*cf40*/  LDL.LU R121, [R1+0x1c4] ;  /* 0x0001c40001797983 */ /* 0x000ea80000300800 */
        /* <DEDUP_REMOVED lines=28> */
[----:B------:R-:W2:Y:S01]  /*d110*/  LDL.LU R148, [R1+0x254] ;  /* 0x0002540001947983 */ /* 0x000ea20000300800 */
[----:B-----5:R-:W-:-:S03]  /*d120*/  FADD R149, R117, R149 ;  /* 0x0000009575957221 */ /* 0x020fc60000000000 */
[----:B------:R-:W5:Y:S04]  /*d130*/  LDL.LU R117, [R1+0x500] ;  /* 0x0005000001757983 */ /* 0x000f680000300800 */
[----:B------:R0:W-:Y:S04]  /*d140*/  STL [R1+0x20c], R149 ;  /* 0x00020c9501007387 */ /* 0x0001e80000100800 */
[----:B0-----:R-:W5:Y:S01]  /*d150*/  LDL.LU R149, [R1+0x258] ;  /* 0x0002580001957983 */ /* 0x001f620000300800 */
[----:B----4-:R-:W-:-:S03]  /*d160*/  FADD R0, R118, R0 ;  /* 0x0000000076007221 */ /* 0x010fc60000000000 */
[----:B------:R-:W4:Y:S01]  /*d170*/  LDL.LU R118, [R1+0x4fc] ;  /* 0x0004fc0001767983 */ /* 0x000f220000300800 */
[----:B------:R-:W-:-:S03]  /*d180*/  FADD R2, R119, R2 ;  /* 0x0000000277027221 */ /* 0x000fc60000000000 */
[----:B------:R0:W-:Y:S01]  /*d190*/  STL [R1+0x210], R0 ;  /* 0x0002100001007387 */ /* 0x0001e20000100800 */
[----:B---3--:R-:W-:-:S03]  /*d1a0*/  FADD R3, R120, R3 ;  /* 0x0000000378037221 */ /* 0x008fc60000000000 */
[----:B0-----:R-:W3:Y:S04]  /*d1b0*/  LDL.LU R0, [R1+0x25c] ;  /* 0x00025c0001007983 */ /* 0x001ee80000300800 */
[----:B------:R-:W4:Y:S01]  /*d1c0*/  LDL.LU R119, [R1+0x4f8] ;  /* 0x0004f80001777983 */ /* 0x000f220000300800 */
[----:B--2---:R-:W-:-:S03]  /*d1d0*/  FADD R122, R121, R122 ;  /* 0x0000007a797a7221 */ /* 0x004fc60000000000 */
[----:B------:R0:W-:Y:S01]  /*d1e0*/  STL [R1+0x214], R2 ;  /* 0x0002140201007387 */ /* 0x0001e20000100800 */
[----:B------:R-:W-:-:S03]  /*d1f0*/  FADD R124, R123, R124 ;  /* 0x0000007c7b7c7221 */ /* 0x000fc60000000000 */
[----:B0-----:R-:W2:Y:S04]  /*d200*/  LDL.LU R2, [R1+0x260] ;  /* 0x0002600001027983 */ /* 0x001ea80000300800 */
[----:B------:R-:W4:Y:S04]  /*d210*/  LDL.LU R120, [R1+0x4f4] ;  /* 0x0004f40001787983 */ /* 0x000f280000300800 */
[----:B------:R0:W-:Y:S01]  /*d220*/  STL [R1+0x218], R3 ;  /* 0x0002180301007387 */ /* 0x0001e20000100800 */
[----:B------:R-:W-:Y:S01]  /*d230*/  FADD R126, R125, R126 ;  /* 0x0000007e7d7e7221 */ /* 0x000fe20000000000 */
[----:B------:R-:W-:-:S02]  /*d240*/  FADD R128, R127, R128 ;  /* 0x000000807f807221 */ /* 0x000fc40000000000 */
[----:B0-----:R-:W4:Y:S04]  /*d250*/  LDL.LU R3, [R1+0x264] ;  /* 0x0002640001037983 */ /* 0x001f280000300800 */
[----:B------:R-:W4:Y:S04]  /*d260*/  LDL.LU R121, [R1+0x4f0] ;  /* 0x0004f00001797983 */ /* 0x000f280000300800 */
[----:B------:R0:W-:Y:S01]  /*d270*/  STL [R1+0x21c], R122 ;  /* 0x00021c7a01007387 */ /* 0x0001e20000100800 */
[----:B------:R-:W-:-:S03]  /*d280*/  FADD R130, R129, R130 ;  /* 0x0000008281827221 */ /* 0x000fc60000000000 */
        /* <DEDUP_REMOVED lines=42> */
[----:B------:R0:W-:Y:S04]  /*d530*/  STL [R1+0x248], R145 ;  /* 0x0002489101007387 */ /* 0x0001e80000100800 */
[----:B0-----:R-:W4:Y:S04]  /*d540*/  LDL.LU R145, [R1+0x27c] ;  /* 0x00027c0001917983 */ /* 0x001f280000300800 */
[----:B------:R-:W4:Y:S04]  /*d550*/  LDL.LU R139, [R1+0x4a8] ;  /* 0x0004a800018b7983 */ /* 0x000f280000300800 */
[----:B------:R0:W-:Y:S04]  /*d560*/  STL [R1+0x24c], R146 ;  /* 0x00024c9201007387 */ /* 0x0001e80000100800 */
[----:B0-----:R-:W4:Y:S04]  /*d570*/  LDL.LU R146, [R1+0x280] ;  /* 0x0002800001927983 */ /* 0x001f280000300800 */
[----:B------:R0:W-:Y:S01]  /*d580*/  STL [R1+0x250], R147 ;  /* 0x0002509301007387 */ /* 0x0001e20000100800 */
[----:B-----5:R-:W-:-:S03]  /*d590*/  FADD R149, R24, R149 ;  /* 0x0000009518957221 */ /* 0x020fc60000000000 */
[----:B0-----:R-:W5:Y:S04]  /*d5a0*/  LDL.LU R147, [R1+0x284] ;  /* 0x0002840001937983 */ /* 0x001f680000300800 */
[----:B------:R0:W-:Y:S04]  /*d5b0*/  STL [R1+0x254], R148 ;  /* 0x0002549401007387 */ /* 0x0001e80000100800 */
[----:B0-----:R-:W5:Y:S04]  /*d5c0*/  LDL.LU R148, [R1+0x288] ;  /* 0x0002880001947983 */ /* 0x001f680000300800 */
[----:B------:R0:W-:Y:S04]  /*d5d0*/  STL [R1+0x258], R149 ;  /* 0x0002589501007387 */ /* 0x0001e80000100800 */
[----:B0-----:R-:W5:Y:S04]  /*d5e0*/  LDL.LU R149, [R1+0x28c] ;  /* 0x00028c0001957983 */ /* 0x001f680000300800 */
[----:B------:R-:W5:Y:S04]  /*d5f0*/  LDL.LU R150, [R1+0x290] ;  /* 0x0002900001967983 */ /* 0x000f680000300800 */
[----:B------:R-:W5:Y:S01]  /*d600*/  LDL.LU R151, [R1+0x294] ;  /* 0x0002940001977983 */ /* 0x000f620000300800 */
[----:B---3--:R-:W-:Y:S01]  /*d610*/  FADD R0, R25, R0 ;  /* 0x0000000019007221 */ /* 0x008fe20000000000 */
[----:B--2---:R-:W-:-:S04]  /*d620*/  FADD R2, R26, R2 ;  /* 0x000000021a027221 */ /* 0x004fc80000000000 */
[----:B------:R0:W-:Y:S01]  /*d630*/  STL [R1+0x25c], R0 ;  /* 0x00025c0001007387 */ /* 0x0001e20000100800 */
[----:B----4-:R-:W-:-:S03]  /*d640*/  FADD R3, R27, R3 ;  /* 0x000000031b037221 */ /* 0x010fc60000000000 */
[----:B------:R-:W2:Y:S04]  /*d650*/  LDL.LU R27, [R1+0x2c8] ;  /* 0x0002c800011b7983 */ /* 0x000ea80000300800 */
[----:B------:R1:W-:Y:S04]  /*d660*/  STL [R1+0x260], R2 ;  /* 0x0002600201007387 */ /* 0x0003e80000100800 */
[----:B------:R-:W3:Y:S04]  /*d670*/  LDL.LU R26, [R1+0x2cc] ;  /* 0x0002cc00011a7983 */ /* 0x000ee80000300800 */
[----:B------:R-:W4:Y:S04]  /*d680*/  LDL.LU R25, [R1+0x2d0] ;  /* 0x0002d00001197983 */ /* 0x000f280000300800 */
[----:B------:R1:W-:Y:S04]  /*d690*/  STL [R1+0x264], R3 ;  /* 0x0002640301007387 */ /* 0x0003e80000100800 */
[----:B------:R-:W4:Y:S04]  /*d6a0*/  LDL.LU R24, [R1+0x2d4] ;  /* 0x0002d40001187983 */ /* 0x000f280000300800 */
[----:B0-----:R-:W4:Y:S04]  /*d6b0*/  LDL.LU R0, [R1+0x2d8] ;  /* 0x0002d80001007983 */ /* 0x001f280000300800 */
[----:B-1----:R-:W4:Y:S04]  /*d6c0*/  LDL.LU R2, [R1+0x2dc] ;  /* 0x0002dc0001027983 */ /* 0x002f280000300800 */
[----:B------:R-:W4:Y:S01]  /*d6d0*/  LDL.LU R3, [R1+0x2e0] ;  /* 0x0002e00001037983 */ /* 0x000f220000300800 */
[----:B------:R-:W-:-:S05]  /*d6e0*/  FADD R140, R28, R140 ;  /* 0x0000008c1c8c7221 */ /* 0x000fca0000000000 */
[----:B------:R0:W-:Y:S04]  /*d6f0*/  STL [R1+0x268], R140 ;  /* 0x0002688c01007387 */ /* 0x0001e80000100800 */
[----:B0-----:R-:W4:Y:S01]  /*d700*/  LDL.LU R140, [R1+0x4a4] ;  /* 0x0004a400018c7983 */ /* 0x001f220000300800 */
[----:B------:R-:W-:-:S03]  /*d710*/  FADD R141, R29, R141 ;  /* 0x0000008d1d8d7221 */ /* 0x000fc60000000000 */
[----:B------:R-:W4:Y:S04]  /*d720*/  LDL.LU R28, [R1+0x2c4] ;  /* 0x0002c400011c7983 */ /* 0x000f280000300800 */
        /* <DEDUP_REMOVED lines=20> */
[----:B------:R0:W-:Y:S01]  /*d870*/  STL [R1+0x280], R146 ;  /* 0x0002809201007387 */ /* 0x0001e20000100800 */
[----:B-----5:R-:W-:-:S03]  /*d880*/  FADD R147, R35, R147 ;  /* 0x0000009323937221 */ /* 0x020fc60000000000 */
[----:B0-----:R-:W5:Y:S04]  /*d890*/  LDL.LU R146, [R1+0x48c] ;  /* 0x00048c0001927983 */ /* 0x001f680000300800 */
[----:B------:R-:W5:Y:S04]  /*d8a0*/  LDL.LU R34, [R1+0x2ac] ;  /* 0x0002ac0001227983 */ /* 0x000f680000300800 */
[----:B------:R0:W-:Y:S01]  /*d8b0*/  STL [R1+0x284], R147 ;  /* 0x0002849301007387 */ /* 0x0001e20000100800 */
[----:B------:R-:W-:-:S03]  /*d8c0*/  FADD R148, R36, R148 ;  /* 0x0000009424947221 */ /* 0x000fc60000000000 */
[----:B0-----:R-:W5:Y:S04]  /*d8d0*/  LDL.LU R147, [R1+0x488] ;  /* 0x0004880001937983 */ /* 0x001f680000300800 */
[----:B------:R-:W5:Y:S01]  /*d8e0*/  LDL.LU R35, [R1+0x2a8] ;  /* 0x0002a80001237983 */ /* 0x000f620000300800 */
[----:B------:R-:W-:-:S03]  /*d8f0*/  FADD R149, R37, R149 ;  /* 0x0000009525957221 */ /* 0x000fc60000000000 */
[----:B------:R0:W-:Y:S01]  /*d900*/  STL [R1+0x288], R148 ;  /* 0x0002889401007387 */ /* 0x0001e20000100800 */
[----:B------:R-:W-:Y:S01]  /*d910*/  FADD R150, R38, R150 ;  /* 0x0000009626967221 */ /* 0x000fe20000000000 */
[----:B------:R-:W-:Y:S02]  /*d920*/  FADD R151, R39, R151 ;  /* 0x0000009727977221 */ /* 0x000fe40000000000 */
[----:B0-----:R-:W5:Y:S04]  /*d930*/  LDL.LU R148, [R1+0x484] ;  /* 0x0004840001947983 */ /* 0x001f680000300800 */
[----:B------:R-:W5:Y:S04]  /*d940*/  LDL.LU R36, [R1+0x2a4] ;  /* 0x0002a40001247983 */ /* 0x000f680000300800 */
[----:B------:R0:W-:Y:S04]  /*d950*/  STL [R1+0x28c], R149 ;  /* 0x00028c9501007387 */ /* 0x0001e80000100800 */
[----:B0-----:R-:W5:Y:S04]  /*d960*/  LDL.LU R149, [R1+0x480] ;  /* 0x0004800001957983 */ /* 0x001f680000300800 */
[----:B------:R-:W5:Y:S04]  /*d970*/  LDL.LU R37, [R1+0x2a0] ;  /* 0x0002a00001257983 */ /* 0x000f680000300800 */
[----:B------:R0:W-:Y:S04]  /*d980*/  STL [R1+0x290], R150 ;  /* 0x0002909601007387 */ /* 0x0001e80000100800 */
[----:B0-----:R-:W5:Y:S04]  /*d990*/  LDL.LU R150, [R1+0x47c] ;  /* 0x00047c0001967983 */ /* 0x001f680000300800 */
[----:B------:R-:W5:Y:S04]  /*d9a0*/  LDL.LU R38, [R1+0x29c] ;  /* 0x00029c0001267983 */ /* 0x000f680000300800 */
[----:B------:R0:W-:Y:S04]  /*d9b0*/  STL [R1+0x294], R151 ;  /* 0x0002949701007387 */ /* 0x0001e80000100800 */
[----:B0-----:R-:W5:Y:S04]  /*d9c0*/  LDL.LU R151, [R1+0x478] ;  /* 0x0004780001977983 */ /* 0x001f680000300800 */
[----:B------:R-:W5:Y:S01]  /*d9d0*/  LDL.LU R39, [R1+0x298] ;  /* 0x0002980001277983 */ /* 0x000f620000300800 */
[----:B--2---:R-:W-:Y:S01]  /*d9e0*/  FADD R27, R52, R27 ;  /* 0x0000001b341b7221 */ /* 0x004fe20000000000 */
[----:B---3--:R-:W-:Y:S01]  /*d9f0*/  FADD R26, R53, R26 ;  /* 0x0000001a351a7221 */ /* 0x008fe20000000000 */
[----:B----4-:R-:W-:Y:S01]  /*da00*/  FADD R25, R54, R25 ;  /* 0x0000001936197221 */ /* 0x010fe20000000000 */
[----:B------:R-:W-:Y:S01]  /*da10*/  FADD R24, R55, R24 ;  /* 0x0000001837187221 */ /* 0x000fe20000000000 */
        /* <DEDUP_REMOVED lines=9> */
[----:B-----5:R-:W-:Y:S01]  /*dab0*/  FADD R34, R45, R34 ;  /* 0x000000222d227221 */ /* 0x020fe20000000000 */
[----:B------:R-:W-:Y:S01]  /*dac0*/  FADD R35, R44, R35 ;  /* 0x000000232c237221 */ /* 0x000fe20000000000 */
[----:B------:R-:W-:Y:S01]  /*dad0*/  FADD R36, R43, R36 ;  /* 0x000000242b247221 */ /* 0x000fe20000000000 */
[----:B------:R-:W-:Y:S01]  /*dae0*/  FADD R37, R42, R37 ;  /* 0x000000252a257221 */ /* 0x000fe20000000000 */
[----:B------:R-:W-:Y:S01]  /*daf0*/  FADD R38, R41, R38 ;  /* 0x0000002629267221 */ /* 0x000fe20000000000 */
[----:B------:R-:W-:-:S05]  /*db00*/  FADD R39, R40, R39 ;  /* 0x0000002728277221 */ /* 0x000fca0000000000 */
[----:B------:R0:W-:Y:S04]  /*db10*/  STL [R1+0x298], R39 ;  /* 0x0002982701007387 */ /* 0x0001e80000100800 */
        /* <DEDUP_REMOVED lines=15> */
[----:B------:R-:W5:Y:S04]  /*dc10*/  LDL.LU R51, [R1+0x2e4] ;  /* 0x0002e40001337983 */ /* 0x000f680000300800 */
[----:B------:R5:W-:Y:S04]  /*dc20*/  STL [R1+0x2d8], R0 ;  /* 0x0002d80001007387 */ /* 0x000be80000100800 */
[----:B------:R-:W5:Y:S04]  /*dc30*/  LDL.LU R50, [R1+0x2e8] ;  /* 0x0002e80001327983 */ /* 0x000f680000300800 */
[----:B------:R5:W-:Y:S04]  /*dc40*/  STL [R1+0x2dc], R2 ;  /* 0x0002dc0201007387 */ /* 0x000be80000100800 */
[----:B------:R-:W5:Y:S04]  /*dc50*/  LDL.LU R49, [R1+0x2ec] ;  /* 0x0002ec0001317983 */ /* 0x000f680000300800 */
[----:B------:R5:W-:Y:S04]  /*dc60*/  STL [R1+0x2e0], R3 ;  /* 0x0002e00301007387 */ /* 0x000be80000100800 */
[----:B------:R-:W5:Y:S04]  /*dc70*/  LDL.LU R48, [R1+0x2f0] ;  /* 0x0002f00001307983 */ /* 0x000f680000300800 */
        /* <DEDUP_REMOVED lines=8> */
[----:B0-----:R-:W5:Y:S04]  /*dd00*/  LDL.LU R39, [R1+0x314] ;  /* 0x0003140001277983 */ /* 0x001f680000300800 */
[----:B-1----:R-:W5:Y:S04]  /*dd10*/  LDL.LU R38, [R1+0x318] ;  /* 0x0003180001267983 */ /* 0x002f680000300800 */
[----:B--2---:R-:W2:Y:S04]  /*dd20*/  LDL.LU R37, [R1+0x31c] ;  /* 0x00031c0001257983 */ /* 0x004ea80000300800 */
[----:B---3--:R-:W3:Y:S04]  /*dd30*/  LDL.LU R36, [R1+0x320] ;  /* 0x0003200001247983 */ /* 0x008ee80000300800 */
[----:B----4-:R-:W4:Y:S04]  /*dd40*/  LDL.LU R35, [R1+0x324] ;  /* 0x0003240001237983 */ /* 0x010f280000300800 */
[----:B-----5:R-:W5:Y:S04]  /*dd50*/  LDL.LU R34, [R1+0x328] ;  /* 0x0003280001227983 */ /* 0x020f680000300800 */
        /* <DEDUP_REMOVED lines=12> */
[----:B------:R-:W5:Y:S01]  /*de20*/  LDL.LU R3, [R1+0x35c] ;  /* 0x00035c0001037983 */ /* 0x000f620000300800 */
[----:B------:R-:W-:Y:S01]  /*de30*/  FADD R51, R59, R51 ;  /* 0x000000333b337221 */ /* 0x000fe20000000000 */
[----:B------:R-:W-:-:S04]  /*de40*/  FADD R50, R60, R50 ;  /* 0x000000323c327221 */ /* 0x000fc80000000000 */
        /* <DEDUP_REMOVED lines=25> */
[----:B--2---:R-:W-:-:S03]  /*dfe0*/  FADD R37, R73, R37 ;  /* 0x0000002549257221 */ /* 0x004fc60000000000 */
[----:B------:R2:W-:Y:S01]  /*dff0*/  STL [R1+0x318], R38 ;  /* 0x0003182601007387 */ /* 0x0005e20000100800 */
[----:B---3--:R-:W-:-:S03]  /*e000*/  FADD R36, R74, R36 ;  /* 0x000000244a247221 */ /* 0x008fc60000000000 */
[----:B------:R3:W-:Y:S01]  /*e010*/  STL [R1+0x31c], R37 ;  /* 0x00031c2501007387 */ /* 0x0007e20000100800 */
[----:B----4-:R-:W-:-:S03]  /*e020*/  FADD R35, R75, R35 ;  /* 0x000000234b237221 */ /* 0x010fc60000000000 */
[----:B------:R4:W-:Y:S01]  /*e030*/  STL [R1+0x320], R36 ;  /* 0x0003202401007387 */ /* 0x0009e20000100800 */
[----:B-----5:R-:W-:-:S03]  /*e040*/  FADD R34, R76, R34 ;  /* 0x000000224c227221 */ /* 0x020fc60000000000 */
        /* <DEDUP_REMOVED lines=24> */
[----:B0-----:R-:W5:Y:S01]  /*e1d0*/  LDL.LU R51, [R1+0x360] ;  /* 0x0003600001337983 */ /* 0x001f620000300800 */
[----:B------:R-:W-:-:S03]  /*e1e0*/  FADD R3, R89, R3 ;  /* 0x0000000359037221 */ /* 0x000fc60000000000 */
[----:B------:R0:W-:Y:S04]  /*e1f0*/  STL [R1+0x354], R0 ;  /* 0x0003540001007387 */ /* 0x0001e80000100800 */
[----:B-1----:R-:W5:Y:S04]  /*e200*/  LDL.LU R50, [R1+0x364] ;  /* 0x0003640001327983 */ /* 0x002f680000300800 */
        /* <DEDUP_REMOVED lines=181> */
[----:B------:R-:W-:Y:S01]  /*ed60*/  FADD R2, R150, R2 ;  /* 0x0000000296027221 */ /* 0x000fe20000000000 */
[----:B------:R-:W-:-:S05]  /*ed70*/  FADD R3, R3, R151 ;  /* 0x0000009703037221 */ /* 0x000fca0000000000 */
[----:B------:R0:W-:Y:S04]  /*ed80*/  STL [R1+0x454], R3 ;  /* 0x0004540301007387 */ /* 0x0001e80000100800 */
[----:B------:R0:W-:Y:S04]  /*ed90*/  STL [R1+0x44c], R0 ;  /* 0x00044c0001007387 */ /* 0x0001e80000100800 */
[----:B------:R0:W-:Y:S02]  /*eda0*/  STL [R1+0x450], R2 ;  /* 0x0004500201007387 */ /* 0x0001e40000100800 */
.L_x_33:
[----:B0-----:R-:W0:Y:S02]  /*edb0*/  LDC R0, c[0x0][0x28c] ;  /* 0x0000a300ff007b82 */ /* 0x001e240000000800 */
[----:B0-----:R-:W-:-:S13]  /*edc0*/  ISETP.GE.AND P0, PT, R0, 0x1, PT ;  /* 0x000000010000780c */ /* 0x001fda0003f06270 */
[----:B------:R-:W-:Y:S05]  /*edd0*/  @!P0 BRA `(.L_x_34) ;  /* 0x0000000000688947 */ /* 0x000fea0003800000 */
[----:B------:R-:W-:-:S06]  /*ede0*/  UISETP.NE.AND UP0, UPT, UR24, 0x3, UPT ;  /* 0x000000031800788c */ /* 0x000fcc000bf05270 */
[----:B------:R-:W-:-:S13]  /*edf0*/  PLOP3.LUT P0, PT, PT, PT, UP0, 0x80, 0x0 ;  /* 0x000000000000781c */ /* 0x000fda0003f0f008 */
[----:B------:R-:W-:Y:S05]  /*ee00*/  @!P0 BRA `(.L_x_35) ;  /* 0x0000000000048947 */ /* 0x000fea0003800000 */
[----:B------:R-:W-:Y:S01]  /*ee10*/  BPT.TRAP 0x1 ;  /* 0x000000040000795c */ /* 0x000fe20000300000 */
.L_x_35:
[----:B------:R-:W4:Y:S01]  /*ee20*/  LDL R0, [R1+0x458] ;  /* 0x0004580001007983 */ /* 0x000f220000100800 */
[----:B------:R-:W-:Y:S01]  /*ee30*/  BSSY B0, `(.L_x_36) ;  /* 0x0000010000007945 */ /* 0x000fe20003800000 */
[----:B----4-:R-:W-:-:S13]  /*ee40*/  ISETP.NE.AND P0, PT, R0, RZ, PT ;  /* 0x000000ff0000720c */ /* 0x010fda0003f05270 */
[----:B------:R-:W-:Y:S05]  /*ee50*/  @!P0 BRA `(.L_x_37) ;  /* 0x0000000000348947 */ /* 0x000fea0003800000 */
[----:B------:R-:W4:Y:S01]  /*ee60*/  LDL R2, [R1+0x45c] ;  /* 0x00045c0001027983 */ /* 0x000f220000100800 */
[----:B------:R-:W-:-:S04]  /*ee70*/  UISETP.LT.AND UP0, UPT, UR9, 0x1, UPT ;  /* 0x000000010900788c */ /* 0x000fc8000bf01270 */
[----:B------:R-:W-:-:S04]  /*ee80*/  USEL UR8, UR9, 0x1, UP0 ;  /* 0x0000000109087887 */ /* 0x000fc80008000000 */
[----:B------:R-:W-:-:S04]  /*ee90*/  UIADD3 UR8, UR5, UR9, -UR8 ;  /* 0x0000000905087290 */ /* 0x000fc8000fffe808 */
[----:B------:R-:W-:-:S04]  /*eea0*/  USHF.R.U32.HI UR6, URZ, 0x1, UR8 ;  /* 0x000000013f067899 */ /* 0x000fc80008011608 */
[----:B------:R-:W-:-:S04]  /*eeb0*/  UIMAD.WIDE.U32 UR6, UR6, -0x6db6db6d, URZ ;  /* 0x92492493060678a5 */ /* 0x000fc8000f8e003f */
[----:B------:R-:W-:-:S04]  /*eec0*/  USHF.R.U32.HI UR6, URZ, 0x2, UR7 ;  /* 0x000000023f067899 */ /* 0x000fc80008011607 */
[----:B------:R-:W-:-:S04]  /*eed0*/  UIMAD UR8, UR6, -0xe, UR8 ;  /* 0xfffffff2060878a4 */ /* 0x000fc8000f8e0208 */
[----:B------:R-:W-:-:S04]  /*eee0*/  ULEA UR8, UR8, UR11, 0x3 ;  /* 0x0000000b08087291 */ /* 0x000fc8000f8e183f */
[----:B------:R-:W-:-:S06]  /*eef0*/  UIADD3 UR8, UR8, 0x70, URZ ;  /* 0x0000007008087890 */ /* 0x000fcc000fffe03f */
[----:B------:R-:W-:-:S05]  /*ef00*/  IMAD.U32 R0, RZ, RZ, UR8 ;  /* 0x00000008ff007e24 */ /* 0x000fca000f8e00ff */
[----:B----4-:R-:W-:-:S04]  /*ef10*/  PRMT R0, R2, 0x654, R0 ;  /* 0x0000065402007816 */ /* 0x010fc80000000000 */
[----:B------:R0:W-:Y:S03]  /*ef20*/  SYNCS.ARRIVE.TRANS64.RED.A1T0 RZ, [R0+URZ], RZ ;  /* 0x000000ff00ff79a7 */ /* 0x0001e6000810043f */
.L_x_37:
[----:B------:R-:W-:Y:S05]  /*ef30*/  BSYNC B0 ;  /* 0x0000000000007941 */ /* 0x000fea0003800000 */
.L_x_36:
[----:B------:R-:W-:-:S06]  /*ef40*/  UISETP.GT.U32.AND UP0, UPT, UR13, 0x1, UPT ;  /* 0x000000010d00788c */ /* 0x000fcc000bf04070 */
[----:B------:R-:W-:-:S13]  /*ef50*/  PLOP3.LUT P0, PT, PT, PT, UP0, 0x80, 0x0 ;  /* 0x000000000000781c */ /* 0x000fda0003f0f008 */
[----:B------:R-:W-:Y:S05]  /*ef60*/  @P0 BRA `(.L_x_34) ;  /* 0x0000000000040947 */ /* 0x000fea0003800000 */
[----:B------:R-:W-:Y:S01]  /*ef70*/  BPT.TRAP 0x1 ;  /* 0x000000040000795c */ /* 0x000fe20000300000 */
.L_x_34:
[----:B------:R-:W4:Y:S01]  /*ef80*/  LDL.LU R26, [R1+0x46c] ;  /* 0x00046c00011a7983 */ /* 0x000f220000300800 */
[----:B------:R-:W5:Y:S01]  /*ef90*/  LDC R3, c[0x0][0x288] ;  /* 0x0000a200ff037b82 */ /* 0x000f620000000800 */
[----:B------:R-:W0:Y:S01]  /*efa0*/  S2R R25, SR_TID.X ;  /* 0x0000000000197919 */ /* 0x000e220000002100 */
[----:B------:R-:W-:Y:S02]  /*efb0*/  UIADD3 UR11, UR9, UR5, URZ ;  /* 0x00000005090b7290 */ /* 0x000fe4000fffe03f */
[----:B------:R-:W-:Y:S01]  /*efc0*/  USHF.R.S32.HI UR12, URZ, 0x1f, UR10 ;  /* 0x0000001f3f0c7899 */ /* 0x000fe2000801140a */
[----:B------:R-:W2:Y:S01]  /*efd0*/  LDL.LU R24, [R1+0x468] ;  /* 0x0004680001187983 */ /* 0x000ea20000300800 */
[----:B------:R-:W-:Y:S01]  /*efe0*/  UISETP.GT.U32.AND UP0, UPT, UR11, 0xd, UPT ;  /* 0x0000000d0b00788c */ /* 0x000fe2000bf04070 */
[----:B------:R-:W-:Y:S01]  /*eff0*/  IMAD.MOV.U32 R39, RZ, RZ, -0x1 ;  /* 0xffffffffff277424 */ /* 0x000fe200078e00ff */
[----:B------:R-:W-:Y:S01]  /*f000*/  ULDC UR6, c[0x0][0x284] ;  /* 0x0000a10000067ab9 */ /* 0x000fe20000000800 */
[----:B------:R-:W-:Y:S01]  /*f010*/  ULDC.64 UR14, c[0x0][0x5d0] ;  /* 0x00017400000e7ab9 */ /* 0x000fe20000000a00 */
[----:B------:R-:W-:-:S02]  /*f020*/  UISETP.LT.U32.AND UP0, UPT, UR9, 0xe, UP0 ;  /* 0x0000000e0900788c */ /* 0x000fc40008701070 */
[----:B------:R-:W-:Y:S02]  /*f030*/  UIMAD UR5, UR12, UR14, URZ ;  /* 0x0000000e0c0572a4 */ /* 0x000fe4000f8e023f */
[----:B------:R-:W-:Y:S02]  /*f040*/  UISETP.GE.U32.AND UP1, UPT, UR9, 0xe, UPT ;  /* 0x0000000e0900788c */ /* 0x000fe4000bf26070 */
[----:B------:R-:W-:Y:S02]  /*f050*/  UIMAD UR8, UR10, UR15, UR5 ;  /* 0x0000000f0a0872a4 */ /* 0x000fe4000f8e0205 */
[----:B------:R-:W-:-:S04]  /*f060*/  USEL UR5, URZ, 0x1, !UP0 ;  /* 0x000000013f057887 */ /* 0x000fc8000c000000 */
[----:B------:R-:W-:Y:S01]  /*f070*/  ULOP3.LUT UR4, UR4, UR5, URZ, 0x3c, !UPT ;  /* 0x0000000504047292 */ /* 0x000fe2000f8e3c3f */
[C---:B0-----:R-:W-:Y:S01]  /*f080*/  LOP3.LUT R2, R25.reuse, 0x3, RZ, 0xc0, !PT ;  /* 0x0000000319027812 */ /* 0x041fe200078ec0ff */
[----:B------:R-:W-:Y:S01]  /*f090*/  IMAD.SHL.U32 R30, R25, 0x2, RZ ;  /* 0x00000002191e7824 */ /* 0x000fe200078e00ff */
[----:B------:R-:W-:-:S03]  /*f0a0*/  SHF.R.U32.HI R32, RZ, 0x7, R25 ;  /* 0x00000007ff207819 */ /* 0x000fc60000011619 */
[----:B-----5:R-:W-:Y:S01]  /*f0b0*/  IMAD R2, R2, -0x2, R3 ;  /* 0xfffffffe02027824 */ /* 0x020fe200078e0203 */
[----:B------:R-:W-:Y:S02]  /*f0c0*/  LOP3.LUT R32, R32, 0x1, RZ, 0xc0, !PT ;  /* 0x0000000120207812 */ /* 0x000fe400078ec0ff */
[----:B------:R-:W-:-:S03]  /*f0d0*/  LOP3.LUT R30, R30, 0x6, RZ, 0xc0, !PT ;  /* 0x000000061e1e7812 */ /* 0x000fc600078ec0ff */
[----:B------:R-:W-:Y:S02]  /*f0e0*/  IMAD.SHL.U32 R33, R32, 0x40, RZ ;  /* 0x0000004020217824 */ /* 0x000fe400078e00ff */
[----:B----4-:R-:W-:-:S04]  /*f0f0*/  IMAD.WIDE R34, R26, 0x100, RZ ;  /* 0x000001001a227825 */ /* 0x010fc800078e02ff */
[----:B--2---:R-:W-:Y:S01]  /*f100*/  IMAD.SHL.U32 R0, R24, 0x100, RZ ;  /* 0x0000010018007824 */ /* 0x004fe200078e00ff */
[----:B------:R-:W-:Y:S01]  /*f110*/  PRMT R30, R30, 0x6540, R24 ;  /* 0x000065401e1e7816 */ /* 0x000fe20000000018 */
[----:B------:R-:W-:-:S03]  /*f120*/  IMAD.U32 R24, RZ, RZ, UR14 ;  /* 0x0000000eff187e24 */ /* 0x000fc6000f8e00ff */
[----:B------:R-:W-:Y:S01]  /*f130*/  ISETP.GE.AND P0, PT, R0, R3, PT ;  /* 0x000000030000720c */ /* 0x000fe20003f06270 */
[----:B------:R-:W-:Y:S01]  /*f140*/  IMAD.IADD R0, R2, 0x1, -R0 ;  /* 0x0000000102007824 */ /* 0x000fe200078e0a00 */
[----:B------:R-:W-:Y:S02]  /*f150*/  SHF.R.U32.HI R2, RZ, 0x2, R25 ;  /* 0x00000002ff027819 */ /* 0x000fe40000011619 */
[----:B------:R-:W-:Y:S02]  /*f160*/  LOP3.LUT R3, R25, 0x60, RZ, 0xc0, !PT ;  /* 0x0000006019037812 */ /* 0x000fe400078ec0ff */
[----:B------:R-:W-:Y:S02]  /*f170*/  LOP3.LUT R2, R2, 0x7, RZ, 0xc0, !PT ;  /* 0x0000000702027812 */ /* 0x000fe400078ec0ff */
[----:B------:R-:W-:Y:S02]  /*f180*/  SHF.R.U32.HI R3, RZ, 0x1, R3 ;  /* 0x00000001ff037819 */ /* 0x000fe40000011603 */
[----:B------:R-:W-:-:S02]  /*f190*/  LOP3.LUT R33, R33, 0x40, R2, 0xe2, !PT ;  /* 0x0000004021217812 */ /* 0x000fc400078ee202 */
[----:B------:R-:W-:Y:S02]  /*f1a0*/  IADD3 R2, RZ, -R3, -R2 ;  /* 0x80000003ff027210 */ /* 0x000fe40007ffe802 */
[----:B------:R-:W-:Y:S02]  /*f1b0*/  SHF.R.S32.HI R31, RZ, 0x1f, R30 ;  /* 0x0000001fff1f7819 */ /* 0x000fe4000001141e */
[----:B------:R-:W-:Y:S01]  /*f1c0*/  LOP3.LUT R33, R34, R33, R3, 0xfe, !PT ;  /* 0x0000002122217212 */ /* 0x000fe200078efe03 */
[----:B------:R-:W-:Y:S02]  /*f1d0*/  IMAD R32, R32, -0x40, R2 ;  /* 0xffffffc020207824 */ /* 0x000fe400078e0202 */
[----:B------:R-:W-:Y:S02]  /*f1e0*/  IMAD.SHL.U32 R2, R26, 0x100, RZ ;  /* 0x000001001a027824 */ /* 0x000fe400078e00ff */
[----:B------:R-:W-:-:S03]  /*f1f0*/  IMAD.WIDE.U32 R24, R24, UR10, R30 ;  /* 0x0000000a18187c25 */ /* 0x000fc6000f8e001e */
[C---:B------:R-:W-:Y:S01]  /*f200*/  IADD3 R32, -R2.reuse, UR6, R32 ;  /* 0x0000000602207c10 */ /* 0x040fe2000fffe120 */
[----:B------:R-:W-:Y:S01]  /*f210*/  VIADD R25, R25, UR8 ;  /* 0x0000000819197c36 */ /* 0x000fe20008000000 */
[----:B------:R-:W-:Y:S01]  /*f220*/  ISETP.GE.OR P0, PT, R2, UR6, P0 ;  /* 0x0000000602007c0c */ /* 0x000fe20008706670 */
[----:B------:R-:W-:-:S04]  /*f230*/  USHF.R.U32.HI UR6, URZ, 0x1, UR11 ;  /* 0x000000013f067899 */ /* 0x000fc8000801160b */
[----:B------:R-:W-:-:S04]  /*f240*/  UIMAD.WIDE.U32 UR6, UR6, -0x6db6db6d, URZ ;  /* 0x92492493060678a5 */ /* 0x000fc8000f8e003f */
[----:B------:R-:W-:-:S04]  /*f250*/  USHF.R.U32.HI UR6, URZ, 0x2, UR7 ;  /* 0x000000023f067899 */ /* 0x000fc80008011607 */
[----:B------:R-:W-:Y:S02]  /*f260*/  UIMAD UR5, UR6, -0xe, UR11 ;  /* 0xfffffff2060578a4 */ /* 0x000fe4000f8e020b */
[----:B------:R-:W-:Y:S01]  /*f270*/  @UP1 ULOP3.LUT UR4, UR4, 0x1, UR6, 0x78, !UPT ;  /* 0x0000000104041892 */ /* 0x000fe2000f8e7806 */
[----:B------:R-:W-:Y:S11]  /*f280*/  @P0 BRA `(.L_x_38) ;  /* 0x0000012400bc0947 */ /* 0x000ff60003800000 */
[----:B------:R-:W0:Y:S01]  /*f290*/  LDC.64 R26, c[0x0][0x5c8] ;  /* 0x00017200ff1a7b82 */ /* 0x000e220000000a00 */
[----:B------:R-:W-:Y:S01]  /*f2a0*/  ULDC.64 UR6, c[0x0][0x5c0] ;  /* 0x0001700000067ab9 */ /* 0x000fe20000000a00 */
[----:B------:R-:W-:Y:S01]  /*f2b0*/  BSSY B0, `(.L_x_38) ;  /* 0x000126c000007945 */ /* 0x000fe20003800000 */
[-C--:B0-----:R-:W-:Y:S01]  /*f2c0*/  IMAD R2, R35, R26.reuse, RZ ;  /* 0x0000001a23027224 */ /* 0x081fe200078e02ff */
[----:B------:R-:W-:Y:S01]  /*f2d0*/  SHF.L.U64.HI R36, R26, 0x3, R27 ;  /* 0x000000031a247819 */ /* 0x000fe2000001021b */
[----:B------:R-:W-:-:S04]  /*f2e0*/  IMAD.WIDE.U32 R24, R33, R26, R24 ;  /* 0x0000001a21187225 */ /* 0x000fc800078e0018 */
[----:B------:R-:W-:Y:S01]  /*f2f0*/  IMAD R2, R33, R27, R2 ;  /* 0x0000001b21027224 */ /* 0x000fe200078e0202 */
[C---:B------:R-:W-:Y:S01]  /*f300*/  LEA R28, P2, R26.reuse, R24, 0x7 ;  /* 0x000000181a1c7211 */ /* 0x040fe200078438ff */
[----:B------:R-:W-:Y:S02]  /*f310*/  IMAD.SHL.U32 R3, R26, 0x8, RZ ;  /* 0x000000081a037824 */ /* 0x000fe400078e00ff */
[----:B------:R-:W-:Y:S01]  /*f320*/  IMAD.IADD R25, R25, 0x1, R2 ;  /* 0x0000000119197824 */ /* 0x000fe200078e0202 */
[C---:B------:R-:W-:Y:S02]  /*f330*/  IADD3 R2, P5, R24.reuse, UR6, RZ ;  /* 0x0000000618027c10 */ /* 0x040fe4000ffbe0ff */
[----:B------:R-:W-:Y:S02]  /*f340*/  IADD3 R24, P0, P1, R24, UR6, R3 ;  /* 0x0000000618187c10 */ /* 0x000fe4000f91e003 */
[----:B------:R-:W-:Y:S02]  /*f350*/  LEA.HI.X R29, R26, R25, R27, 0x7, P2 ;  /* 0x000000191a1d7211 */ /* 0x000fe400010f3c1b */
[----:B------:R-:W-:-:S02]  /*f360*/  IADD3 R26, P2, P3, R28, UR6, R3 ;  /* 0x000000061c1a7c10 */ /* 0x000fc4000fb5e003 */
[----:B------:R-:W-:Y:S02]  /*f370*/  IADD3.X R3, R25, UR7, RZ, P5, !PT ;  /* 0x0000000719037c10 */ /* 0x000fe4000affe4ff */
[----:B------:R-:W-:Y:S02]  /*f380*/  FSETP.NEU.AND P5, PT, RZ, UR23, PT ;  /* 0x00000017ff007c0b */ /* 0x000fe4000bfad000 */
[----:B------:R-:W-:Y:S02]  /*f390*/  IADD3 R28, P6, R28, UR6, RZ ;  /* 0x000000061c1c7c10 */ /* 0x000fe4000ffde0ff */
[--C-:B------:R-:W-:Y:S02]  /*f3a0*/  IADD3.X R27, R29, UR7, R36.reuse, P2, P3 ;  /* 0x000000071d1b7c10 */ /* 0x100fe400097e6424 */
[----:B------:R-:W-:Y:S02]  /*f3b0*/  IADD3.X R25, R25, UR7, R36, P0, P1 ;  /* 0x0000000719197c10 */ /* 0x000fe400087e2424 */
[----:B------:R-:W-:-:S05]  /*f3c0*/  IADD3.X R29, R29, UR7, RZ, P6, !PT ;  /* 0x000000071d1d7c10 */ /* 0x000fca000b7fe4ff */
[----:B------:R-:W-:Y:S05]  /*f3d0*/  @!P5 BRA `(.L_x_39) ;  /* 0x000000d800fcd947 */ /* 0x000fea0003800000 */
[----:B------:R-:W-:Y:S01]  /*f3e0*/  ULDC.64 UR6, c[0x0][0x5b8] ;  /* 0x00016e0000067ab9 */ /* 0x000fe20000000a00 */
[----:B------:R-:W-:Y:S01]  /*f3f0*/  BSSY B1, `(.L_x_40) ;  /* 0x0000013000017945 */ /* 0x000fe20003800000 */
[----:B------:R-:W-:Y:S01]  /*f400*/  IMAD.U32 R36, RZ, RZ, UR6 ;  /* 0x00000006ff247e24 */ /* 0x000fe2000f8e00ff */
[----:B------:R-:W-:-:S03]  /*f410*/  UIMAD UR6, UR12, UR6, URZ ;  /* 0x000000060c0672a4 */ /* 0x000fc6000f8e023f */
[----:B------:R-:W-:Y:S01]  /*f420*/  IMAD.WIDE.U32 R30, R36, UR10, R30 ;  /* 0x0000000a241e7c25 */ /* 0x000fe2000f8e001e */
[----:B------:R-:W-:-:S03]  /*f430*/  UIMAD UR6, UR10, UR7, UR6 ;  /* 0x000000070a0672a4 */ /* 0x000fc6000f8e0206 */
[----:B------:R-:W-:Y:S01]  /*f440*/  IMAD.MOV.U32 R36, RZ, RZ, R30 ;  /* 0x000000ffff247224 */ /* 0x000fe200078e001e */
[----:B------:R-:W-:Y:S02]  /*f450*/  ULDC.64 UR10, c[0x0][0x5a8] ;  /* 0x00016a00000a7ab9 */ /* 0x000fe40000000a00 */
[----:B------:R-:W-:Y:S01]  /*f460*/  VIADD R37, R31, UR6 ;  /* 0x000000061f257c36 */ /* 0x000fe20008000000 */
[----:B------:R-:W-:Y:S02]  /*f470*/  ULDC.64 UR6, c[0x0][0x5b0] ;  /* 0x00016c0000067ab9 */ /* 0x000fe40000000a00 */
[----:B------:R-:W-:Y:S02]  /*f480*/  IMAD R38, R35, UR6, RZ ;  /* 0x0000000623267c24 */ /* 0x000fe4000f8e02ff */
[----:B------:R-:W-:-:S04]  /*f490*/  IMAD.WIDE.U32 R30, R33, UR6, R36 ;  /* 0x00000006211e7c25 */ /* 0x000fc8000f8e0024 */
[----:B------:R-:W-:Y:S01]  /*f4a0*/  IMAD R38, R33, UR7, R38 ;  /* 0x0000000721267c24 */ /* 0x000fe2000f8e0226 */
[----:B------:R-:W-:-:S04]  /*f4b0*/  IADD3 R30, P0, R30, UR10, RZ ;  /* 0x0000000a1e1e7c10 */ /* 0x000fc8000ff1e0ff */
[--C-:B------:R-:W-:Y:S02]  /*f4c0*/  IADD3.X R31, R31, UR11, R38.reuse, P0, !PT ;  /* 0x0000000b1f1f7c10 */ /* 0x100fe400087fe426 */
[----:B------:R-:W-:Y:S02]  /*f4d0*/  ISETP.GE.AND P0, PT, R32, 0x1, PT ;  /* 0x000000012000780c */ /* 0x000fe40003f06270 */
[----:B------:R-:W-:Y:S02]  /*f4e0*/  PRMT R38, RZ, 0x7610, R38 ;  /* 0x00007610ff267816 */ /* 0x000fe40000000026 */
[----:B------:R-:W-:-:S13]  /*f4f0*/  ISETP.LT.OR P1, PT, R0, 0x1, !P0 ;  /* 0x000000010000780c */ /* 0x000fda0004721670 */
[----:B------:R-:W-:Y:S05]  /*f500*/  @P1 BRA `(.L_x_41) ;  /* 0x0000000000041947 */ /* 0x000fea0003800000 */
[----:B------:R0:W5:Y:S02]  /*f510*/  LDG.E.U8 R38, desc[UR20][R30.64] ;  /* 0x000000141e267981 */ /* 0x000164000c1e1100 */
.L_x_41:
[----:B------:R-:W-:Y:S05]  /*f520*/  BSYNC B1 ;  /* 0x0000000000017941 */ /* 0x000fea0003800000 */
.L_x_40:
[----:B-----5:R-:W-:Y:S01]  /*f530*/  LOP3.LUT R38, R38, 0xff, RZ, 0xc0, !PT ;  /* 0x000000ff26267812 */ /* 0x020fe200078ec0ff */
[----:B------:R-:W-:Y:S03]  /*f540*/  BSSY B1, `(.L_x_42) ;  /* 0x000000b000017945 */ /* 0x000fe60003800000 */
[----:B------:R-:W-:-:S05]  /*f550*/  F2FP.F16.E4M3.UNPACK_B R38, R38 ;  /* 0x00000026ff26723e */ /* 0x000fca00020006ff */
[----:B------:R-:W-:-:S05]  /*f560*/  HADD2.F32 R38, -RZ, R38.H0_H0 ;  /* 0x20000026ff267230 */ /* 0x000fca0000004100 */
[----:B------:R-:W-:-:S04]  /*f570*/  FMUL R38, R38, UR23 ;  /* 0x0000001726267c20 */ /* 0x000fc80008400000 */
[----:B------:R-:W-:-:S05]  /*f580*/  FFMA R4, R4, UR22, R38 ;  /* 0x0000001604047c23 */ /* 0x000fca0008000026 */
[----:B------:R-:W-:-:S05]  /*f590*/  F2FP.SATFINITE.E4M3.F32.PACK_AB_MERGE_C R4, RZ, R4, RZ ;  /* 0x00000004ff04723e */ /* 0x000fca00048070ff */
[----:B------:R2:W-:Y:S01]  /*f5a0*/  @!P1 STG.E.U8 desc[UR20][R2.64], R4 ;  /* 0x0000000402009986 */ /* 0x0005e2000c101114 */
[----:B------:R-:W-:Y:S02]  /*f5b0*/  ISETP.LT.OR P1, PT, R0, 0x2, !P0 ;  /* 0x000000020000780c */ /* 0x000fe40004721670 */
[----:B--2---:R-:W-:-:S11]  /*f5c0*/  PRMT R4, RZ, 0x7610, R4 ;  /* 0x00007610ff047816 */ /* 0x004fd60000000004 */
[----:B------:R-:W-:Y:S05]  /*f5d0*/  @P1 BRA `(.L_x_43) ;  /* 0x0000000000041947 */ /* 0x000fea0003800000 */
[----:B------:R2:W5:Y:S02]  /*f5e0*/  LDG.E.U8 R4, desc[UR20][R30.64+0x1] ;  /* 0x000001141e047981 */ /* 0x000564000c1e1100 */
.L_x_43:
[----:B------:R-:W-:Y:S05]  /*f5f0*/  BSYNC B1 ;  /* 0x0000000000017941 */ /* 0x000fea0003800000 */
.L_x_42:
        /* <DEDUP_REMOVED lines=8> */
[----:B------:R-:W-:-:S05]  /*f680*/  IADD3 R4, P1, R33, 0x8, RZ ;  /* 0x0000000821047810 */ /* 0x000fca0007f3e0ff */
[----:B----4-:R-:W-:-:S04]  /*f690*/  IMAD.X R5, RZ, RZ, R35, P1 ;  /* 0x000000ffff057224 */ /* 0x010fc800008e0623 */
[----:B------:R-:W-:-:S04]  /*f6a0*/  IMAD R5, R5, UR6, RZ ;  /* 0x0000000605057c24 */ /* 0x000fc8000f8e02ff */
[C---:B------:R-:W-:Y:S02]  /*f6b0*/  IMAD R38, R4.reuse, UR7, R5 ;  /* 0x0000000704267c24 */ /* 0x040fe4000f8e0205 */
[----:B------:R-:W-:-:S03]  /*f6c0*/  IMAD.WIDE.U32 R4, R4, UR6, R36 ;  /* 0x0000000604047c25 */ /* 0x000fc6000f8e0024 */
[----:B------:R-:W-:-:S04]  /*f6d0*/  IADD3 R4, P1, R4, UR10, RZ ;  /* 0x0000000a04047c10 */ /* 0x000fc8000ff3e0ff */
[--C-:B------:R-:W-:Y:S02]  /*f6e0*/  IADD3.X R5, R5, UR11, R38.reuse, P1, !PT ;  /* 0x0000000b05057c10 */ /* 0x100fe40008ffe426 */
[----:B------:R-:W-:Y:S02]  /*f6f0*/  ISETP.GE.AND P1, PT, R32, 0x9, PT ;  /* 0x000000092000780c */ /* 0x000fe40003f26270 */
[----:B------:R-:W-:Y:S02]  /*f700*/  PRMT R38, RZ, 0x7610, R38 ;  /* 0x00007610ff267816 */ /* 0x000fe40000000026 */
[----:B------:R-:W-:-:S13]  /*f710*/  ISETP.LT.OR P2, PT, R0, 0x1, !P1 ;  /* 0x000000010000780c */ /* 0x000fda0004f41670 */
[----:B------:R-:W-:Y:S05]  /*f720*/  @P2 BRA `(.L_x_45) ;  /* 0x0000000000042947 */ /* 0x000fea0003800000 */
[----:B------:R4:W5:Y:S02]  /*f730*/  LDG.E.U8 R38, desc[UR20][R4.64] ;  /* 0x0000001404267981 */ /* 0x000964000c1e1100 */
.L_x_45:
[----:B------:R-:W-:Y:S05]  /*f740*/  BSYNC B1 ;  /* 0x0000000000017941 */ /* 0x000fea0003800000 */
.L_x_44:
        /* <DEDUP_REMOVED lines=9> */
[----:B0-----:R-:W-:-:S11]  /*f7e0*/  PRMT R6, RZ, 0x7610, R6 ;  /* 0x00007610ff067816 */ /* 0x001fd60000000006 */
[----:B------:R-:W-:Y:S05]  /*f7f0*/  @P2 BRA `(.L_x_47) ;  /* 0x0000000000042947 */ /* 0x000fea0003800000 */
[----:B------:R0:W5:Y:S02]  /*f800*/  LDG.E.U8 R6, desc[UR20][R4.64+0x1] ;  /* 0x0000011404067981 */ /* 0x000164000c1e1100 */
.L_x_47:
[----:B------:R-:W-:Y:S05]  /*f810*/  BSYNC B1 ;  /* 0x0000000000017941 */ /* 0x000fea0003800000 */
.L_x_46:
[----:B-----5:R-:W-:Y:S01]  /*f820*/  LOP3.LUT R6, R6, 0xff, RZ, 0xc0, !PT ;  /* 0x000000ff06067812 */ /* 0x020fe200078ec0ff */
[----:B------:R-:W-:Y:S01]  /*f830*/  BSSY B1, `(.L_x_48) ;  /* 0x000000b000017945 */ /* 0x000fe20003800000 */
[----:B------:R-:W-:Y:S02]  /*f840*/  ISETP.LT.OR P3, PT, R0, 0x9, !P0 ;  /* 0x000000090000780c */ /* 0x000fe40004761670 */
[----:B------:R-:W-:-:S05]  /*f850*/  F2FP.F16.E4M3.UNPACK_B R6, R6 ;  /* 0x00000006ff06723e */ /* 0x000fca00020006ff */
[----:B------:R-:W-:-:S05]  /*f860*/  HADD2.F32 R6, -RZ, R6.H0_H0 ;  /* 0x20000006ff067230 */ /* 0x000fca0000004100 */
[----:B------:R-:W-:-:S04]  /*f870*/  FMUL R6, R6, UR23 ;  /* 0x0000001706067c20 */ /* 0x000fc80008400000 */
[--C-:B------:R-:W-:Y:S01]  /*f880*/  FFMA R7, R7, UR22, R6.reuse ;  /* 0x0000001607077c23 */ /* 0x100fe20008000006 */
[----:B------:R-:W-:-:S04]  /*f890*/  PRMT R6, RZ, 0x7610, R6 ;  /* 0x00007610ff067816 */ /* 0x000fc80000000006 */
[----:B------:R-:W-:-:S05]  /*f8a0*/  F2FP.SATFINITE.E4M3.F32.PACK_AB_MERGE_C R7, RZ, R7, RZ ;  /* 0x00000007ff07723e */ /* 0x000fca00048070ff */
[----:B------:R0:W-:Y:S01]  /*f8b0*/  @!P2 STG.E.U8 desc[UR20][R24.64+0x1], R7 ;  /* 0x000001071800a986 */ /* 0x0001e2000c101114 */
[----:B------:R-:W-:Y:S05]  /*f8c0*/  @P3 BRA `(.L_x_49) ;  /* 0x0000000000043947 */ /* 0x000fea0003800000 */
[----:B------:R0:W5:Y:S02]  /*f8d0*/  LDG.E.U8 R6, desc[UR20][R30.64+0x8] ;  /* 0x000008141e067981 */ /* 0x000164000c1e1100 */
.L_x_49:
[----:B------:R-:W-:Y:S05]  /*f8e0*/  BSYNC B1 ;  /* 0x0000000000017941 */ /* 0x000fea0003800000 */
.L_x_48:
        /* <DEDUP_REMOVED lines=12> */
.L_x_51:
[----:B------:R-:W-:Y:S05]  /*f9b0*/  BSYNC B1 ;  /* 0x0000000000017941 */ /* 0x000fea0003800000 */
.L_x_50:
        /* <DEDUP_REMOVED lines=12> */
.L_x_53:
[----:B------:R-:W-:Y:S05]  /*fa80*/  BSYNC B1 ;  /* 0x0000000000017941 */ /* 0x000fea0003800000 */
.L_x_52:
        /* <DEDUP_REMOVED lines=12> */
.L_x_55:
[----:B------:R-:W-:Y:S05]  /*fb50*/  BSYNC B1 ;  /* 0x0000000000017941 */ /* 0x000fea0003800000 */
.L_x_54:
        /* <DEDUP_REMOVED lines=12> */
.L_x_57:
[----:B------:R-:W-:Y:S05]  /*fc20*/  BSYNC B1 ;  /* 0x0000000000017941 */ /* 0x000fea0003800000 */
.L_x_56:
        /* <DEDUP_REMOVED lines=12> */
.L_x_59:
[----:B------:R-:W-:Y:S05]  /*fcf0*/  BSYNC B1 ;  /* 0x0000000000017941 */ /* 0x000fea0003800000 */
.L_x_58:
        /* <DEDUP_REMOVED lines=12> */
.L_x_61:
[----:B------:R-:W-:Y:S05]  /*fdc0*/  BSYNC B1 ;  /* 0x0000000000017941 */ /* 0x000fea0003800000 */
.L_x_60:
        /* <DEDUP_REMOVED lines=12> */
.L_x_63:
[----:B------:R-:W-:Y:S05]  /*fe90*/  BSYNC B1 ;  /* 0x0000000000017941 */ /* 0x000fea0003800000 */
.L_x_62:
        /* <DEDUP_REMOVED lines=12> */
.L_x_65:
[----:B------:R-:W-:Y:S05]  /*ff60*/  BSYNC B1 ;  /* 0x0000000000017941 */ /* 0x000fea0003800000 */
.L_x_64:
        /* <DEDUP_REMOVED lines=12> */
.L_x_67:
[----:B------:R-:W-:Y:S05]  /*10030*/  BSYNC B1 ;  /* 0x0000000000017941 */ /* 0x000fea0003800000 */
.L_x_66:
        /* <DEDUP_REMOVED lines=12> */
.L_x_69:
[----:B------:R-:W-:Y:S05]  /*10100*/  BSYNC B1 ;  /* 0x0000000000017941 */ /* 0x000fea0003800000 */
.L_x_68:
        /* <DEDUP_REMOVED lines=12> */
.L_x_71:
[----:B------:R-:W-:Y:S05]  /*101d0*/  BSYNC B1 ;  /* 0x0000000000017941 */ /* 0x000fea0003800000 */
.L_x_70:
        /* <DEDUP_REMOVED lines=12> */
.L_x_73:
[----:B------:R-:W-:Y:S05]  /*102a0*/  BSYNC B1 ;  /* 0x0000000000017941 */ /* 0x000fea0003800000 */
.L_x_72:
        /* <DEDUP_REMOVED lines=12> */
.L_x_75:
[----:B------:R-:W-:Y:S05]  /*10370*/  BSYNC B1 ;  /* 0x0000000000017941 */ /* 0x000fea0003800000 */
.L_x_74:
        /* <DEDUP_REMOVED lines=12> */
.L_x_77:
[----:B------:R-:W-:Y:S05]  /*10440*/  BSYNC B1 ;  /* 0x0000000000017941 */ /* 0x000fea0003800000 */
.L_x_76:
        /* <DEDUP_REMOVED lines=12> */
.L_x_79:
[----:B------:R-:W-:Y:S05]  /*10510*/  BSYNC B1 ;  /* 0x0000000000017941 */ /* 0x000fea0003800000 */
.L_x_78:
        /* <DEDUP_REMOVED lines=12> */
.L_x_81:
[----:B------:R-:W-:Y:S05]  /*105e0*/  BSYNC B1 ;  /* 0x0000000000017941 */ /* 0x000fea0003800000 */
.L_x_80:
        /* <DEDUP_REMOVED lines=12> */
.L_x_83:
[----:B------:R-:W-:Y:S05]  /*106b0*/  BSYNC B1 ;  /* 0x0000000000017941 */ /* 0x000fea0003800000 */
.L_x_82:
        /* <DEDUP_REMOVED lines=12> */
.L_x_85:
[----:B------:R-:W-:Y:S05]  /*10780*/  BSYNC B1 ;  /* 0x0000000000017941 */ /* 0x000fea0003800000 */
.L_x_84:
        /* <DEDUP_REMOVED lines=12> */
.L_x_87:
[----:B------:R-:W-:Y:S05]  /*10850*/  BSYNC B1 ;  /* 0x0000000000017941 */ /* 0x000fea0003800000 */
.L_x_86:
        /* <DEDUP_REMOVED lines=12> */
.L_x_89:
[----:B------:R-:W-:Y:S05]  /*10920*/  BSYNC B1 ;  /* 0x0000000000017941 */ /* 0x000fea0003800000 */
.L_x_88:
        /* <DEDUP_REMOVED lines=12> */
.L_x_91:
[----:B------:R-:W-:Y:S05]  /*109f0*/  BSYNC B1 ;  /* 0x0000000000017941 */ /* 0x000fea0003800000 */
.L_x_90:
        /* <DEDUP_REMOVED lines=12> */
.L_x_93:
[----:B------:R-:W-:Y:S05]  /*10ac0*/  BSYNC B1 ;  /* 0x0000000000017941 */ /* 0x000fea0003800000 */
.L_x_92:
        /* <DEDUP_REMOVED lines=12> */
.L_x_95:
[----:B------:R-:W-:Y:S05]  /*10b90*/  BSYNC B1 ;  /* 0x0000000000017941 */ /* 0x000fea0003800000 */
.L_x_94:
        /* <DEDUP_REMOVED lines=12> */
.L_x_97:
[----:B------:R-:W-:Y:S05]  /*10c60*/  BSYNC B1 ;  /* 0x0000000000017941 */ /* 0x000fea0003800000 */
.L_x_96:
        /* <DEDUP_REMOVED lines=12> */
.L_x_99:
[----:B------:R-:W-:Y:S05]  /*10d30*/  BSYNC B1 ;  /* 0x0000000000017941 */ /* 0x000fea0003800000 */
.L_x_98:
        /* <DEDUP_REMOVED lines=12> */
.L_x_101:
[----:B------:R-:W-:Y:S05]  /*10e00*/  BSYNC B1 ;  /* 0x0000000000017941 */ /* 0x000fea0003800000 */
.L_x_100:
        /* <DEDUP_REMOVED lines=12> */
.L_x_103:
[----:B------:R-:W-:Y:S05]  /*10ed0*/  BSYNC B1 ;  /* 0x0000000000017941 */ /* 0x000fea0003800000 */
.L_x_102:
        /* <DEDUP_REMOVED lines=12> */
.L_x_105:
[----:B------:R-:W-:Y:S05]  /*10fa0*/  BSYNC B1 ;  /* 0x0000000000017941 */ /* 0x000fea0003800000 */
.L_x_104:
        /* <DEDUP_REMOVED lines=12> */
.L_x_107:
[----:B------:R-:W-:Y:S05]  /*11070*/  BSYNC B1 ;  /* 0x0000000000017941 */ /* 0x000fea0003800000 */
.L_x_106:
        /* <DEDUP_REMOVED lines=12> */
.L_x_109:
[----:B------:R-:W-:Y:S05]  /*11140*/  BSYNC B1 ;  /* 0x0000000000017941 */ /* 0x000fea0003800000 */
.L_x_108:
        /* <DEDUP_REMOVED lines=12> */
.L_x_111:
[----:B------:R-:W-:Y:S05]  /*11210*/  BSYNC B1 ;  /* 0x0000000000017941 */ /* 0x000fea0003800000 */
.L_x_110:
        /* <DEDUP_REMOVED lines=12> */
.L_x_113:
[----:B------:R-:W-:Y:S05]  /*112e0*/  BSYNC B1 ;  /* 0x0000000000017941 */ /* 0x000fea0003800000 */
.L_x_112:
        /* <DEDUP_REMOVED lines=12> */
.L_x_115:
[----:B------:R-:W-:Y:S05]  /*113b0*/  BSYNC B1 ;  /* 0x0000000000017941 */ /* 0x000fea0003800000 */
.L_x_114:
        /* <DEDUP_REMOVED lines=12> */
.L_x_117:
[----:B------:R-:W-:Y:S05]  /*11480*/  BSYNC B1 ;  /* 0x0000000000017941 */ /* 0x000fea0003800000 */
.L_x_116:
        /* <DEDUP_REMOVED lines=12> */
.L_x_119:
[----:B------:R-:W-:Y:S05]  /*11550*/  BSYNC B1 ;  /* 0x0000000000017941 */ /* 0x000fea0003800000 */
.L_x_118:
        /* <DEDUP_REMOVED lines=12> */
.L_x_121:
[----:B------:R-:W-:Y:S05]  /*11620*/  BSYNC B1 ;  /* 0x0000000000017941 */ /* 0x000fea0003800000 */
.L_x_120:
        /* <DEDUP_REMOVED lines=12> */
.L_x_123:
[----:B------:R-:W-:Y:S05]  /*116f0*/  BSYNC B1 ;  /* 0x0000000000017941 */ /* 0x000fea0003800000 */
.L_x_122:
        /* <DEDUP_REMOVED lines=12> */
.L_x_125:
[----:B------:R-:W-:Y:S05]  /*117c0*/  BSYNC B1 ;  /* 0x0000000000017941 */ /* 0x000fea0003800000 */
.L_x_124:
[----:B-----5:R-:W-:Y:S01]  /*117d0*/  LOP3.LUT R6, R6, 0xff, RZ, 0xc0, !PT ;  /* 0x000000ff06067812 */ /* 0x020fe200078ec0ff */
[----:B------:R-:W-:Y:S01]  /*117e0*/  BSSY B1, `(.L_x_126) ;  /* 0x000000b000017945 */ /* 0x000fe20003800000 */
[----:B------:R-:W-:Y:S02]  /*117f0*/  ISETP.LT.OR P2, PT, R0, 0x52, !P1 ;  /* 0x000000520000780c */ /* 0x000fe40004f41670 */
[----:B------:R-:W-:-:S05]  /*11800*/  F2FP.F16.E4M3.UNPACK_B R6, R6 ;  /* 0x00000006ff06723e */ /* 0x000fca00020006ff */
[----:B------:R-:W-:-:S05]  /*11810*/  HADD2.F32 R6, -RZ, R6.H0_H0 ;  /* 0x20000006ff067230 */ /* 0x000fca0000004100 */
[----:B------:R-:W-:-:S04]  /*11820*/  FMUL R6, R6, UR23 ;  /* 0x0000001706067c20 */ /* 0x000fc80008400000 */
[----:B------:R-:W-:-:S05]  /*11830*/  FFMA R6, R174, UR22, R6 ;  /* 0x00000016ae067c23 */ /* 0x000fca0008000006 */
[----:B0-----:R-:W-:Y:S02]  /*11840*/  F2FP.SATFINITE.E4M3.F32.PACK_AB_MERGE_C R7, RZ, R6, RZ ;  /* 0x00000006ff07723e */ /* 0x001fe400048070ff */
[----:B------:R-:W-:-:S03]  /*11850*/  PRMT R6, RZ, 0x7610, R6 ;  /* 0x00007610ff067816 */ /* 0x000fc60000000006 */
[----:B------:R0:W-:Y:S01]  /*11860*/  @!P3 STG.E.U8 desc[UR20][R24.64+0x50], R7 ;  /* 0x000050071800b986 */ /* 0x0001e2000c101114 */
[----:B------:R-:W-:Y:S05]  /*11870*/  @P2 BRA `(.L_x_127) ;  /* 0x0000000000042947 */ /* 0x000fea0003800000 */
[----:B------:R0:W5:Y:S02]  /*11880*/  LDG.E.U8 R6, desc[UR20][R4.64+0x51] ;  /* 0x0000511404067981 */ /* 0x000164000c1e1100 */
.L_x_127:
[----:B------:R-:W-:Y:S05]  /*11890*/  BSYNC B1 ;  /* 0x0000000000017941 */ /* 0x000fea0003800000 */
.L_x_126:
        /* <DEDUP_REMOVED lines=12> */
.L_x_129:
[----:B------:R-:W-:Y:S05]  /*11960*/  BSYNC B1 ;  /* 0x0000000000017941 */ /* 0x000fea0003800000 */
.L_x_128:
        /* <DEDUP_REMOVED lines=12> */
.L_x_131:
[----:B------:R-:W-:Y:S05]  /*11a30*/  BSYNC B1 ;  /* 0x0000000000017941 */ /* 0x000fea0003800000 */
.L_x_130:
        /* <DEDUP_REMOVED lines=12> */
.L_x_133:
[----:B------:R-:W-:Y:S05]  /*11b00*/  BSYNC B1 ;  /* 0x0000000000017941 */ /* 0x000fea0003800000 */
.L_x_132:
[----:B-----5:R-:W-:Y:S01]  /*11b10*/  LOP3.LUT R6, R6, 0xff, RZ, 0xc0, !PT ;  /* 0x000000ff06067812 */ /* 0x020fe200078ec0ff */
[----:B------:R-:W-:Y:S01]  /*11b20*/  BSSY B1, `(.L_x_134) ;  /* 0x000000b000017945 */ /* 0x000fe20003800000 */
[----:B------:R-:W-:Y:S02]  /*11b30*/  ISETP.LT.OR P2, PT, R0, 0x5a, !P1 ;  /* 0x0000005a0000780c */ /* 0x000fe40004f41670 */
[----:B------:R-:W-:-:S05]  /*11b40*/  F2FP.F16.E4M3.UNPACK_B R6, R6 ;  /* 0x00000006ff06723e */ /* 0x000fca00020006ff */
[----:B------:R-:W-:-:S05]  /*11b50*/  HADD2.F32 R6, -RZ, R6.H0_H0 ;  /* 0x20000006ff067230 */ /* 0x000fca0000004100 */
[----:B0-----:R-:W-:Y:S01]  /*11b60*/  FMUL R7, R6, UR23 ;  /* 0x0000001706077c20 */ /* 0x001fe20008400000 */
[----:B------:R-:W-:-:S03]  /*11b70*/  PRMT R6, RZ, 0x7610, R6 ;  /* 0x00007610ff067816 */ /* 0x000fc60000000006 */
[----:B------:R-:W-:-:S05]  /*11b80*/  FFMA R7, R178, UR22, R7 ;  /* 0x00000016b2077c23 */ /* 0x000fca0008000007 */
[----:B------:R-:W-:-:S05]  /*11b90*/  F2FP.SATFINITE.E4M3.F32.PACK_AB_MERGE_C R7, RZ, R7, RZ ;  /* 0x00000007ff07723e */ /* 0x000fca00048070ff */
[----:B------:R0:W-:Y:S01]  /*11ba0*/  @!P3 STG.E.U8 desc[UR20][R24.64+0x58], R7 ;  /* 0x000058071800b986 */ /* 0x0001e2000c101114 */
[----:B------:R-:W-:Y:S05]  /*11bb0*/  @P2 BRA `(.L_x_135) ;  /* 0x0000000000042947 */ /* 0x000fea0003800000 */
[----:B------:R0:W5:Y:S02]  /*11bc0*/  LDG.E.U8 R6, desc[UR20][R4.64+0x59] ;  /* 0x0000591404067981 */ /* 0x000164000c1e1100 */
.L_x_135:
[----:B------:R-:W-:Y:S05]  /*11bd0*/  BSYNC B1 ;  /* 0x0000000000017941 */ /* 0x000fea0003800000 */
.L_x_134:
        /* <DEDUP_REMOVED lines=12> */
.L_x_137:
[----:B------:R-:W-:Y:S05]  /*11ca0*/  BSYNC B1 ;  /* 0x0000000000017941 */ /* 0x000fea0003800000 */
.L_x_136:
        /* <DEDUP_REMOVED lines=12> */
.L_x_139:
[----:B------:R-:W-:Y:S05]  /*11d70*/  BSYNC B1 ;  /* 0x0000000000017941 */ /* 0x000fea0003800000 */
.L_x_138:
        /* <DEDUP_REMOVED lines=12> */
.L_x_141:
[----:B------:R-:W-:Y:S05]  /*11e40*/  BSYNC B1 ;  /* 0x0000000000017941 */ /* 0x000fea0003800000 */
.L_x_140:
        /* <DEDUP_REMOVED lines=12> */
.L_x_143:
[----:B------:R-:W-:Y:S05]  /*11f10*/  BSYNC B1 ;  /* 0x0000000000017941 */ /* 0x000fea0003800000 */
.L_x_142:
        /* <DEDUP_REMOVED lines=12> */
.L_x_145:
[----:B------:R-:W-:Y:S05]  /*11fe0*/  BSYNC B1 ;  /* 0x0000000000017941 */ /* 0x000fea0003800000 */
.L_x_144:
        /* <DEDUP_REMOVED lines=12> */
.L_x_147:
[----:B------:R-:W-:Y:S05]  /*120b0*/  BSYNC B1 ;  /* 0x0000000000017941 */ /* 0x000fea0003800000 */
.L_x_146:
        /* <DEDUP_REMOVED lines=12> */
.L_x_149:
[----:B------:R-:W-:Y:S05]  /*12180*/  BSYNC B1 ;  /* 0x0000000000017941 */ /* 0x000fea0003800000 */
.L_x_148:
        /* <DEDUP_REMOVED lines=12> */
.L_x_151:
[----:B------:R-:W-:Y:S05]  /*12250*/  BSYNC B1 ;  /* 0x0000000000017941 */ /* 0x000fea0003800000 */
.L_x_150:
        /* <DEDUP_REMOVED lines=12> */
.L_x_153:
[----:B------:R-:W-:Y:S05]  /*12320*/  BSYNC B1 ;  /* 0x0000000000017941 */ /* 0x000fea0003800000 */
.L_x_152:
        /* <DEDUP_REMOVED lines=12> */
.L_x_155:
[----:B------:R-:W-:Y:S05]  /*123f0*/  BSYNC B1 ;  /* 0x0000000000017941 */ /* 0x000fea0003800000 */
.L_x_154:
        /* <DEDUP_REMOVED lines=12> */
.L_x_157:
[----:B------:R-:W-:Y:S05]  /*124c0*/  BSYNC B1 ;  /* 0x0000000000017941 */ /* 0x000fea0003800000 */
.L_x_156:
        /* <DEDUP_REMOVED lines=12> */
.L_x_159:
[----:B------:R-:W-:Y:S05]  /*12590*/  BSYNC B1 ;  /* 0x0000000000017941 */ /* 0x000fea0003800000 */
.L_x_158:
        /* <DEDUP_REMOVED lines=12> */
.L_x_161:
[----:B------:R-:W-:Y:S05]  /*12660*/  BSYNC B1 ;  /* 0x0000000000017941 */ /* 0x000fea0003800000 */
.L_x_160:
        /* <DEDUP_REMOVED lines=12> */
.L_x_163:
[----:B------:R-:W-:Y:S05]  /*12730*/  BSYNC B1 ;  /* 0x0000000000017941 */ /* 0x000fea0003800000 */
.L_x_162:
        /* <DEDUP_REMOVED lines=12> */
.L_x_165:
[----:B------:R-:W-:Y:S05]  /*12800*/  BSYNC B1 ;  /* 0x0000000000017941 */ /* 0x000fea0003800000 */
.L_x_164:
        /* <DEDUP_REMOVED lines=12> */
.L_x_167:
[----:B------:R-:W-:Y:S05]  /*128d0*/  BSYNC B1 ;  /* 0x0000000000017941 */ /* 0x000fea0003800000 */
.L_x_166:
        /* <DEDUP_REMOVED lines=12> */
.L_x_169:
[----:B------:R-:W-:Y:S05]  /*129a0*/  BSYNC B1 ;  /* 0x0000000000017941 */ /* 0x000fea0003800000 */
.L_x_168:
        /* <DEDUP_REMOVED lines=12> */
.L_x_171:
[----:B------:R-:W-:Y:S05]  /*12a70*/  BSYNC B1 ;  /* 0x0000000000017941 */ /* 0x000fea0003800000 */
.L_x_170:
        /* <DEDUP_REMOVED lines=12> */
.L_x_173:
[----:B------:R-:W-:Y:S05]  /*12b40*/  BSYNC B1 ;  /* 0x0000000000017941 */ /* 0x000fea0003800000 */
.L_x_172:
        /* <DEDUP_REMOVED lines=12> */
.L_x_175:
[----:B------:R-:W-:Y:S05]  /*12c10*/  BSYNC B1 ;  /* 0x0000000000017941 */ /* 0x000fea0003800000 */
.L_x_174:
        /* <DEDUP_REMOVED lines=12> */
.L_x_177:
[----:B------:R-:W-:Y:S05]  /*12ce0*/  BSYNC B1 ;  /* 0x0000000000017941 */ /* 0x000fea0003800000 */
.L_x_176:
        /* <DEDUP_REMOVED lines=12> */
.L_x_179:
[----:B------:R-:W-:Y:S05]  /*12db0*/  BSYNC B1 ;  /* 0x0000000000017941 */ /* 0x000fea0003800000 */
.L_x_178:
        /* <DEDUP_REMOVED lines=12> */
.L_x_181:
[----:B------:R-:W-:Y:S05]  /*12e80*/  BSYNC B1 ;  /* 0x0000000000017941 */ /* 0x000fea0003800000 */
.L_x_180:
        /* <DEDUP_REMOVED lines=12> */
.L_x_183:
[----:B------:R-:W-:Y:S05]  /*12f50*/  BSYNC B1 ;  /* 0x0000000000017941 */ /* 0x000fea0003800000 */
.L_x_182:
        /* <DEDUP_REMOVED lines=12> */
.L_x_185:
[----:B------:R-:W-:Y:S05]  /*13020*/  BSYNC B1 ;  /* 0x0000000000017941 */ /* 0x000fea0003800000 */
.L_x_184:
        /* <DEDUP_REMOVED lines=12> */
.L_x_187:
[----:B------:R-:W-:Y:S05]  /*130f0*/  BSYNC B1 ;  /* 0x0000000000017941 */ /* 0x000fea0003800000 */
.L_x_186:
        /* <DEDUP_REMOVED lines=12> */
.L_x_189:
[----:B------:R-:W-:Y:S05]  /*131c0*/  BSYNC B1 ;  /* 0x0000000000017941 */ /* 0x000fea0003800000 */
.L_x_188:
        /* <DEDUP_REMOVED lines=12> */
.L_x_191:
[----:B------:R-:W-:Y:S05]  /*13290*/  BSYNC B1 ;  /* 0x0000000000017941 */ /* 0x000fea0003800000 */
.L_x_190:
        /* <DEDUP_REMOVED lines=12> */
.L_x_193:
[----:B------:R-:W-:Y:S05]  /*13360*/  BSYNC B1 ;  /* 0x0000000000017941 */ /* 0x000fea0003800000 */
.L_x_192:
        /* <DEDUP_REMOVED lines=12> */
.L_x_195:
[----:B------:R-:W-:Y:S05]  /*13430*/  BSYNC B1 ;  /* 0x0000000000017941 */ /* 0x000fea0003800000 */
.L_x_194:
        /* <DEDUP_REMOVED lines=12> */
.L_x_197:
[----:B------:R-:W-:Y:S05]  /*13500*/  BSYNC B1 ;  /* 0x0000000000017941 */ /* 0x000fea0003800000 */
.L_x_196:
        /* <DEDUP_REMOVED lines=12> */
.L_x_199:
[----:B------:R-:W-:Y:S05]  /*135d0*/  BSYNC B1 ;  /* 0x0000000000017941 */ /* 0x000fea0003800000 */
.L_x_198:
        /* <DEDUP_REMOVED lines=12> */
.L_x_201:
[----:B------:R-:W-:Y:S05]  /*136a0*/  BSYNC B1 ;  /* 0x0000000000017941 */ /* 0x000fea0003800000 */
.L_x_200:
        /* <DEDUP_REMOVED lines=12> */
.L_x_203:
[----:B------:R-:W-:Y:S05]  /*13770*/  BSYNC B1 ;  /* 0x0000000000017941 */ /* 0x000fea0003800000 */
.L_x_202:
        /* <DEDUP_REMOVED lines=12> */
.L_x_205:
[----:B------:R-:W-:Y:S05]  /*13840*/  BSYNC B1 ;  /* 0x0000000000017941 */ /* 0x000fea0003800000 */
.L_x_204:
        /* <DEDUP_REMOVED lines=12> */
.L_x_207:
[----:B------:R-:W-:Y:S05]  /*13910*/  BSYNC B1 ;  /* 0x0000000000017941 */ /* 0x000fea0003800000 */
.L_x_206:
        /* <DEDUP_REMOVED lines=12> */
.L_x_209:
[----:B------:R-:W-:Y:S05]  /*139e0*/  BSYNC B1 ;  /* 0x0000000000017941 */ /* 0x000fea0003800000 */
.L_x_208:
        /* <DEDUP_REMOVED lines=12> */
.L_x_211:
[----:B------:R-:W-:Y:S05]  /*13ab0*/  BSYNC B1 ;  /* 0x0000000000017941 */ /* 0x000fea0003800000 */
.L_x_210:
        /* <DEDUP_REMOVED lines=12> */
.L_x_213:
[----:B------:R-:W-:Y:S05]  /*13b80*/  BSYNC B1 ;  /* 0x0000000000017941 */ /* 0x000fea0003800000 */
.L_x_212:
        /* <DEDUP_REMOVED lines=12> */
.L_x_215:
[----:B------:R-:W-:Y:S05]  /*13c50*/  BSYNC B1 ;  /* 0x0000000000017941 */ /* 0x000fea0003800000 */
.L_x_214:
        /* <DEDUP_REMOVED lines=12> */
.L_x_217:
[----:B------:R-:W-:Y:S05]  /*13d20*/  BSYNC B1 ;  /* 0x0000000000017941 */ /* 0x000fea0003800000 */
.L_x_216:
        /* <DEDUP_REMOVED lines=12> */
.L_x_219:
[----:B------:R-:W-:Y:S05]  /*13df0*/  BSYNC B1 ;  /* 0x0000000000017941 */ /* 0x000fea0003800000 */
.L_x_218:
        /* <DEDUP_REMOVED lines=12> */
.L_x_221:
[----:B------:R-:W-:Y:S05]  /*13ec0*/  BSYNC B1 ;  /* 0x0000000000017941 */ /* 0x000fea0003800000 */
.L_x_220:
        /* <DEDUP_REMOVED lines=12> */
.L_x_223:
[----:B------:R-:W-:Y:S05]  /*13f90*/  BSYNC B1 ;  /* 0x0000000000017941 */ /* 0x000fea0003800000 */
.L_x_222:
        /* <DEDUP_REMOVED lines=12> */
.L_x_225:
[----:B------:R-:W-:Y:S05]  /*14060*/  BSYNC B1 ;  /* 0x0000000000017941 */ /* 0x000fea0003800000 */
.L_x_224:
        /* <DEDUP_REMOVED lines=12> */
.L_x_227:
[----:B------:R-:W-:Y:S05]  /*14130*/  BSYNC B1 ;  /* 0x0000000000017941 */ /* 0x000fea0003800000 */
.L_x_226:
        /* <DEDUP_REMOVED lines=12> */
.L_x_229:
[----:B------:R-:W-:Y:S05]  /*14200*/  BSYNC B1 ;  /* 0x0000000000017941 */ /* 0x000fea0003800000 */
.L_x_228:
        /* <DEDUP_REMOVED lines=12> */
.L_x_231:
[----:B------:R-:W-:Y:S05]  /*142d0*/  BSYNC B1 ;  /* 0x0000000000017941 */ /* 0x000fea0003800000 */
.L_x_230:
        /* <DEDUP_REMOVED lines=12> */
.L_x_233:
[----:B------:R-:W-:Y:S05]  /*143a0*/  BSYNC B1 ;  /* 0x0000000000017941 */ /* 0x000fea0003800000 */
.L_x_232:
        /* <DEDUP_REMOVED lines=12> */
.L_x_235:
[----:B------:R-:W-:Y:S05]  /*14470*/  BSYNC B1 ;  /* 0x0000000000017941 */ /* 0x000fea0003800000 */
.L_x_234:
        /* <DEDUP_REMOVED lines=12> */
.L_x_237:
[----:B------:R-:W-:Y:S05]  /*14540*/  BSYNC B1 ;  /* 0x0000000000017941 */ /* 0x000fea0003800000 */
.L_x_236:
        /* <DEDUP_REMOVED lines=12> */
.L_x_239:
[----:B------:R-:W-:Y:S05]  /*14610*/  BSYNC B1 ;  /* 0x0000000000017941 */ /* 0x000fea0003800000 */
.L_x_238:
        /* <DEDUP_REMOVED lines=12> */
.L_x_241:
[----:B------:R-:W-:Y:S05]  /*146e0*/  BSYNC B1 ;  /* 0x0000000000017941 */ /* 0x000fea0003800000 */
.L_x_240:
        /* <DEDUP_REMOVED lines=12> */
.L_x_243:
[----:B------:R-:W-:Y:S05]  /*147b0*/  BSYNC B1 ;  /* 0x0000000000017941 */ /* 0x000fea0003800000 */
.L_x_242:
        /* <DEDUP_REMOVED lines=12> */
.L_x_245:
[----:B------:R-:W-:Y:S05]  /*14880*/  BSYNC B1 ;  /* 0x0000000000017941 */ /* 0x000fea0003800000 */
.L_x_244:
        /* <DEDUP_REMOVED lines=12> */
.L_x_247:
[----:B------:R-:W-:Y:S05]  /*14950*/  BSYNC B1 ;  /* 0x0000000000017941 */ /* 0x000fea0003800000 */
.L_x_246:
        /* <DEDUP_REMOVED lines=12> */
.L_x_249:
[----:B------:R-:W-:Y:S05]  /*14a20*/  BSYNC B1 ;  /* 0x0000000000017941 */ /* 0x000fea0003800000 */
.L_x_248:
        /* <DEDUP_REMOVED lines=12> */
.L_x_251:
[----:B------:R-:W-:Y:S05]  /*14af0*/  BSYNC B1 ;  /* 0x0000000000017941 */ /* 0x000fea0003800000 */
.L_x_250:
        /* <DEDUP_REMOVED lines=12> */
.L_x_253:
[----:B------:R-:W-:Y:S05]  /*14bc0*/  BSYNC B1 ;  /* 0x0000000000017941 */ /* 0x000fea0003800000 */
.L_x_252:
[----:B0-----:R-:W2:Y:S01]  /*14bd0*/  LDL.LU R7, [R1+0x200] ;  /* 0x0002000001077983 */ /* 0x001ea20000300800 */
[----:B-----5:R-:W-:Y:S01]  /*14be0*/  LOP3.LUT R6, R6, 0xff, RZ, 0xc0, !PT ;  /* 0x000000ff06067812 */ /* 0x020fe200078ec0ff */
[----:B------:R-:W-:Y:S01]  /*14bf0*/  BSSY B1, `(.L_x_254) ;  /* 0x000000b000017945 */ /* 0x000fe20003800000 */
[----:B------:R-:W-:Y:S02]  /*14c00*/  ISETP.LT.OR P2, PT, R0, 0xd2, !P1 ;  /* 0x000000d20000780c */ /* 0x000fe40004f41670 */
[----:B------:R-:W-:-:S05]  /*14c10*/  F2FP.F16.E4M3.UNPACK_B R6, R6 ;  /* 0x00000006ff06723e */ /* 0x000fca00020006ff */
[----:B------:R-:W-:-:S05]  /*14c20*/  HADD2.F32 R6, -RZ, R6.H0_H0 ;  /* 0x20000006ff067230 */ /* 0x000fca0000004100 */
[----:B------:R-:W-:-:S04]  /*14c30*/  FMUL R6, R6, UR23 ;  /* 0x0000001706067c20 */ /* 0x000fc80008400000 */
[----:B--2---:R-:W-:-:S05]  /*14c40*/  FFMA R6, R7, UR22, R6 ;  /* 0x0000001607067c23 */ /* 0x004fca0008000006 */
[----:B------:R-:W-:Y:S02]  /*14c50*/  F2FP.SATFINITE.E4M3.F32.PACK_AB_MERGE_C R7, RZ, R6, RZ ;  /* 0x00000006ff07723e */ /* 0x000fe400048070ff */
[----:B------:R-:W-:-:S03]  /*14c60*/  PRMT R6, RZ, 0x7610, R6 ;  /* 0x00007610ff067816 */ /* 0x000fc60000000006 */
[----:B------:R0:W-:Y:S01]  /*14c70*/  @!P3 STG.E.U8 desc[UR20][R24.64+0xd0], R7 ;  /* 0x0000d0071800b986 */ /* 0x0001e2000c101114 */
[----:B------:R-:W-:Y:S05]  /*14c80*/  @P2 BRA `(.L_x_255) ;  /* 0x0000000000042947 */ /* 0x000fea0003800000 */
[----:B------:R2:W5:Y:S02]  /*14c90*/  LDG.E.U8 R6, desc[UR20][R4.64+0xd1] ;  /* 0x0000d11404067981 */ /* 0x000564000c1e1100 */
.L_x_255:
[----:B------:R-:W-:Y:S05]  /*14ca0*/  BSYNC B1 ;  /* 0x0000000000017941 */ /* 0x000fea0003800000 */
.L_x_254:
[----:B0-----:R-:W3:Y:S01]  /*14cb0*/  LDL.LU R7, [R1+0x204] ;  /* 0x0002040001077983 */ /* 0x001ee20000300800 */
[----:B-----5:R-:W-:Y:S01]  /*14cc0*/  LOP3.LUT R6, R6, 0xff, RZ, 0xc0, !PT ;  /* 0x000000ff06067812 */ /* 0x020fe200078ec0ff */
[----:B------:R-:W-:Y:S01]  /*14cd0*/  BSSY B1, `(.L_x_256) ;  /* 0x000000b000017945 */ /* 0x000fe20003800000 */
[----:B------:R-:W-:Y:S02]  /*14ce0*/  ISETP.LT.OR P3, PT, R0, 0xd9, !P0 ;  /* 0x000000d90000780c */ /* 0x000fe40004761670 */
[----:B------:R-:W-:-:S05]  /*14cf0*/  F2FP.F16.E4M3.UNPACK_B R6, R6 ;  /* 0x00000006ff06723e */ /* 0x000fca00020006ff */
[----:B------:R-:W-:-:S05]  /*14d00*/  HADD2.F32 R6, -RZ, R6.H0_H0 ;  /* 0x20000006ff067230 */ /* 0x000fca0000004100 */
[----:B------:R-:W-:-:S04]  /*14d10*/  FMUL R6, R6, UR23 ;  /* 0x0000001706067c20 */ /* 0x000fc80008400000 */
[----:B---3--:R-:W-:-:S05]  /*14d20*/  FFMA R6, R7, UR22, R6 ;  /* 0x0000001607067c23 */ /* 0x008fca0008000006 */
[----:B------:R-:W-:Y:S02]  /*14d30*/  F2FP.SATFINITE.E4M3.F32.PACK_AB_MERGE_C R7, RZ, R6, RZ ;  /* 0x00000006ff07723e */ /* 0x000fe400048070ff */
[----:B------:R-:W-:-:S03]  /*14d40*/  PRMT R6, RZ, 0x7610, R6 ;  /* 0x00007610ff067816 */ /* 0x000fc60000000006 */
[----:B------:R0:W-:Y:S01]  /*14d50*/  @!P2 STG.E.U8 desc[UR20][R24.64+0xd1], R7 ;  /* 0x0000d1071800a986 */ /* 0x0001e2000c101114 */
[----:B------:R-:W-:Y:S05]  /*14d60*/  @P3 BRA `(.L_x_257) ;  /* 0x0000000000043947 */ /* 0x000fea0003800000 */
[----:B------:R3:W5:Y:S02]  /*14d70*/  LDG.E.U8 R6, desc[UR20][R30.64+0xd8] ;  /* 0x0000d8141e067981 */ /* 0x000764000c1e1100 */
.L_x_257:
[----:B------:R-:W-:Y:S05]  /*14d80*/  BSYNC B1 ;  /* 0x0000000000017941 */ /* 0x000fea0003800000 */
.L_x_256:
        /* <DEDUP_REMOVED lines=13> */
.L_x_259:
[----:B------:R-:W-:Y:S05]  /*14e60*/  BSYNC B1 ;  /* 0x0000000000017941 */ /* 0x000fea0003800000 */
.L_x_258:
        /* <DEDUP_REMOVED lines=13> */
.L_x_261:
[----:B------:R-:W-:Y:S05]  /*14f40*/  BSYNC B1 ;  /* 0x0000000000017941 */ /* 0x000fea0003800000 */
.L_x_260:
        /* <DEDUP_REMOVED lines=13> */
.L_x_263:
[----:B------:R-:W-:Y:S05]  /*15020*/  BSYNC B1 ;  /* 0x0000000000017941 */ /* 0x000fea0003800000 */
.L_x_262:
        /* <DEDUP_REMOVED lines=13> */
.L_x_265:
[----:B------:R-:W-:Y:S05]  /*15100*/  BSYNC B1 ;  /* 0x0000000000017941 */ /* 0x000fea0003800000 */
.L_x_264:
        /* <DEDUP_REMOVED lines=13> */
.L_x_267:
[----:B------:R-:W-:Y:S05]  /*151e0*/  BSYNC B1 ;  /* 0x0000000000017941 */ /* 0x000fea0003800000 */
.L_x_266:
        /* <DEDUP_REMOVED lines=13> */
.L_x_269:
[----:B------:R-:W-:Y:S05]  /*152c0*/  BSYNC B1 ;  /* 0x0000000000017941 */ /* 0x000fea0003800000 */
.L_x_268:
        /* <DEDUP_REMOVED lines=13> */
.L_x_271:
[----:B------:R-:W-:Y:S05]  /*153a0*/  BSYNC B1 ;  /* 0x0000000000017941 */ /* 0x000fea0003800000 */
.L_x_270:
        /* <DEDUP_REMOVED lines=13> */
.L_x_273:
[----:B------:R-:W-:Y:S05]  /*15480*/  BSYNC B1 ;  /* 0x0000000000017941 */ /* 0x000fea0003800000 */
.L_x_272:
        /* <DEDUP_REMOVED lines=13> */
.L_x_275:
[----:B------:R-:W-:Y:S05]  /*15560*/  BSYNC B1 ;  /* 0x0000000000017941 */ /* 0x000fea0003800000 */
.L_x_274:
        /* <DEDUP_REMOVED lines=13> */
.L_x_277:
[----:B------:R-:W-:Y:S05]  /*15640*/  BSYNC B1 ;  /* 0x0000000000017941 */ /* 0x000fea0003800000 */
.L_x_276:
        /* <DEDUP_REMOVED lines=13> */
.L_x_279:
[----:B------:R-:W-:Y:S05]  /*15720*/  BSYNC B1 ;  /* 0x0000000000017941 */ /* 0x000fea0003800000 */
.L_x_278:
        /* <DEDUP_REMOVED lines=13> */
.L_x_281:
[----:B------:R-:W-:Y:S05]  /*15800*/  BSYNC B1 ;  /* 0x0000000000017941 */ /* 0x000fea0003800000 */
.L_x_280:
        /* <DEDUP_REMOVED lines=13> */
.L_x_283:
[----:B------:R-:W-:Y:S05]  /*158e0*/  BSYNC B1 ;  /* 0x0000000000017941 */ /* 0x000fea0003800000 */
.L_x_282:
        /* <DEDUP_REMOVED lines=13> */
.L_x_285:
[----:B------:R-:W-:Y:S05]  /*159c0*/  BSYNC B1 ;  /* 0x0000000000017941 */ /* 0x000fea0003800000 */
.L_x_284:
        /* <DEDUP_REMOVED lines=13> */
.L_x_287:
[----:B------:R-:W-:Y:S05]  /*15aa0*/  BSYNC B1 ;  /* 0x0000000000017941 */ /* 0x000fea0003800000 */
.L_x_286:
        /* <DEDUP_REMOVED lines=13> */
.L_x_289:
[----:B------:R-:W-:Y:S05]  /*15b80*/  BSYNC B1 ;  /* 0x0000000000017941 */ /* 0x000fea0003800000 */
.L_x_288:
        /* <DEDUP_REMOVED lines=13> */
.L_x_291:
[----:B------:R-:W-:Y:S05]  /*15c60*/  BSYNC B1 ;  /* 0x0000000000017941 */ /* 0x000fea0003800000 */
.L_x_290:
        /* <DEDUP_REMOVED lines=13> */
.L_x_293:
[----:B------:R-:W-:Y:S05]  /*15d40*/  BSYNC B1 ;  /* 0x0000000000017941 */ /* 0x000fea0003800000 */
.L_x_292:
[----:B0-----:R-:W2:Y:S01]  /*15d50*/  LDL.LU R3, [R1+0x250] ;  /* 0x0002500001037983 */ /* 0x001ea20000300800 */
[----:B-----5:R-:W-:Y:S01]  /*15d60*/  LOP3.LUT R6, R6, 0xff, RZ, 0xc0, !PT ;  /* 0x000000ff06067812 */ /* 0x020fe200078ec0ff */
[----:B------:R-:W-:Y:S01]  /*15d70*/  BSSY B1, `(.L_x_294) ;  /* 0x000000b000017945 */ /* 0x000fe20003800000 */
[----:B------:R-:W-:Y:S02]  /*15d80*/  ISETP.LT.OR P1, PT, R0, 0xfa, !P1 ;  /* 0x000000fa0000780c */ /* 0x000fe40004f21670 */
[----:B------:R-:W-:Y:S02]  /*15d90*/  F2FP.F16.E4M3.UNPACK_B R6, R6 ;  /* 0x00000006ff06723e */ /* 0x000fe400020006ff */
[----:B------:R-:W-:-:S03]  /*15da0*/  PRMT R2, RZ, 0x7610, R2 ;  /* 0x00007610ff027816 */ /* 0x000fc60000000002 */
[----:B------:R-:W-:-:S05]  /*15db0*/  HADD2.F32 R6, -RZ, R6.H0_H0 ;  /* 0x20000006ff067230 */ /* 0x000fca0000004100 */
[----:B------:R-:W-:-:S04]  /*15dc0*/  FMUL R6, R6, UR23 ;  /* 0x0000001706067c20 */ /* 0x000fc80008400000 */
[----:B--2---:R-:W-:-:S05]  /*15dd0*/  FFMA R6, R3, UR22, R6 ;  /* 0x0000001603067c23 */ /* 0x004fca0008000006 */
[----:B------:R-:W-:-:S05]  /*15de0*/  F2FP.SATFINITE.E4M3.F32.PACK_AB_MERGE_C R3, RZ, R6, RZ ;  /* 0x00000006ff03723e */ /* 0x000fca00048070ff */
[----:B------:R0:W-:Y:S01]  /*15df0*/  @!P2 STG.E.U8 desc[UR20][R24.64+0xf8], R3 ;  /* 0x0000f8031800a986 */ /* 0x0001e2000c101114 */
[----:B------:R-:W-:Y:S05]  /*15e00*/  @P1 BRA `(.L_x_295) ;  /* 0x0000000000041947 */ /* 0x000fea0003800000 */
[----:B------:R2:W5:Y:S02]  /*15e10*/  LDG.E.U8 R2, desc[UR20][R4.64+0xf9] ;  /* 0x0000f91404027981 */ /* 0x000564000c1e1100 */
.L_x_295:
[----:B------:R-:W-:Y:S05]  /*15e20*/  BSYNC B1 ;  /* 0x0000000000017941 */ /* 0x000fea0003800000 */
.L_x_294:
[----:B------:R-:W2:Y:S01]  /*15e30*/  LDL.LU R7, [R1+0x254] ;  /* 0x0002540001077983 */ /* 0x000ea20000300800 */
[----:B-----5:R-:W-:Y:S01]  /*15e40*/  LOP3.LUT R2, R2, 0xff, RZ, 0xc0, !PT ;  /* 0x000000ff02027812 */ /* 0x020fe200078ec0ff */
[----:B------:R-:W-:Y:S01]  /*15e50*/  BSSY B1, `(.L_x_296) ;  /* 0x0000013000017945 */ /* 0x000fe20003800000 */
[----:B--234-:R-:W-:Y:S02]  /*15e60*/  IADD3 R5, P0, R33, 0x80, RZ ;  /* 0x0000008021057810 */ /* 0x01cfe40007f1e0ff */
[----:B------:R-:W-:-:S03]  /*15e70*/  F2FP.F16.E4M3.UNPACK_B R2, R2 ;  /* 0x00000002ff02723e */ /* 0x000fc600020006ff */
[----:B0-----:R-:W-:Y:S01]  /*15e80*/  IMAD.X R3, RZ, RZ, R35, P0 ;  /* 0x000000ffff037224 */ /* 0x001fe200000e0623 */
[----:B------:R-:W-:Y:S01]  /*15e90*/  ISETP.GE.AND P0, PT, R32, 0x81, PT ;  /* 0x000000812000780c */ /* 0x000fe20003f06270 */
[----:B------:R-:W-:Y:S02]  /*15ea0*/  HADD2.F32 R2, -RZ, R2.H0_H0 ;  /* 0x20000002ff027230 */ /* 0x000fe40000004100 */
[----:B------:R-:W-:Y:S01]  /*15eb0*/  IMAD R6, R3, UR6, RZ ;  /* 0x0000000603067c24 */ /* 0x000fe2000f8e02ff */
[----:B------:R-:W-:Y:S02]  /*15ec0*/  ISETP.LT.OR P3, PT, R0, 0x1, !P0 ;  /* 0x000000010000780c */ /* 0x000fe40004761670 */
[----:B------:R-:W-:Y:S01]  /*15ed0*/  FMUL R4, R2, UR23 ;  /* 0x0000001702047c20 */ /* 0x000fe20008400000 */
[----:B------:R-:W-:-:S04]  /*15ee0*/  IMAD.WIDE.U32 R2, R5, UR6, R36 ;  /* 0x0000000605027c25 */ /* 0x000fc8000f8e0024 */
[----:B------:R-:W-:Y:S01]  /*15ef0*/  IMAD R5, R5, UR7, R6 ;  /* 0x0000000705057c24 */ /* 0x000fe2000f8e0206 */
[----:B------:R-:W-:-:S04]  /*15f00*/  IADD3 R2, P2, R2, UR10, RZ ;  /* 0x0000000a02027c10 */ /* 0x000fc8000ff5e0ff */
[----:B------:R-:W-:Y:S01]  /*15f10*/  IADD3.X R3, R3, UR11, R5, P2, !PT ;  /* 0x0000000b03037c10 */ /* 0x000fe200097fe405 */
[----:B------:R-:W-:-:S05]  /*15f20*/  FFMA R4, R7, UR22, R4 ;  /* 0x0000001607047c23 */ /* 0x000fca0008000004 */
[----:B------:R-:W-:Y:S02]  /*15f30*/  F2FP.SATFINITE.E4M3.F32.PACK_AB_MERGE_C R7, RZ, R4, RZ ;  /* 0x00000004ff07723e */ /* 0x000fe400048070ff */
[----:B------:R-:W-:-:S03]  /*15f40*/  PRMT R4, RZ, 0x7610, R4 ;  /* 0x00007610ff047816 */ /* 0x000fc60000000004 */
[----:B------:R0:W-:Y:S01]  /*15f50*/  @!P1 STG.E.U8 desc[UR20][R24.64+0xf9], R7 ;  /* 0x0000f90718009986 */ /* 0x0001e2000c101114 */
[----:B------:R-:W-:Y:S05]  /*15f60*/  @P3 BRA `(.L_x_297) ;  /* 0x0000000000043947 */ /* 0x000fea0003800000 */
[----:B------:R2:W5:Y:S02]  /*15f70*/  LDG.E.U8 R4, desc[UR20][R2.64] ;  /* 0x0000001402047981 */ /* 0x000564000c1e1100 */
.L_x_297:
[----:B------:R-:W-:Y:S05]  /*15f80*/  BSYNC B1 ;  /* 0x0000000000017941 */ /* 0x000fea0003800000 */
.L_x_296:
[----:B------:R-:W3:Y:S01]  /*15f90*/  LDL.LU R5, [R1+0x258] ;  /* 0x0002580001057983 */ /* 0x000ee20000300800 */
        /* <DEDUP_REMOVED lines=12> */
.L_x_299:
[----:B------:R-:W-:Y:S05]  /*16060*/  BSYNC B1 ;  /* 0x0000000000017941 */ /* 0x000fea0003800000 */
.L_x_298:
[----:B---3--:R-:W3:Y:S01]  /*16070*/  LDL.LU R5, [R1+0x25c] ;  /* 0x00025c0001057983 */ /* 0x008ee20000300800 */
[----:B-----5:R-:W-:Y:S01]  /*16080*/  LOP3.LUT R4, R4, 0xff, RZ, 0xc0, !PT ;  /* 0x000000ff04047812 */ /* 0x020fe200078ec0ff */
[----:B------:R-:W-:Y:S01]  /*16090*/  BSSY B1, `(.L_x_300) ;  /* 0x0000013000017945 */ /* 0x000fe20003800000 */
[----:B------:R-:W-:Y:S02]  /*160a0*/  IADD3 R33, P1, R33, 0x88, RZ ;  /* 0x0000008821217810 */ /* 0x000fe40007f3e0ff */
[----:B------:R-:W-:Y:S02]  /*160b0*/  F2FP.F16.E4M3.UNPACK_B R4, R4 ;  /* 0x00000004ff04723e */ /* 0x000fe400020006ff */
[----:B------:R-:W-:Y:S01]  /*160c0*/  PRMT R6, RZ, 0x7610, R6 ;  /* 0x00007610ff067816 */ /* 0x000fe20000000006 */
[----:B------:R-:W-:Y:S01]  /*160d0*/  IMAD.X R34, RZ, RZ, R35, P1 ;  /* 0x000000ffff227224 */ /* 0x000fe200008e0623 */
[----:B------:R-:W-:Y:S01]  /*160e0*/  ISETP.GE.AND P1, PT, R32, 0x89, PT ;  /* 0x000000892000780c */ /* 0x000fe20003f26270 */
[----:B------:R-:W-:-:S02]  /*160f0*/  HADD2.F32 R4, -RZ, R4.H0_H0 ;  /* 0x20000004ff047230 */ /* 0x000fc40000004100 */
[----:B------:R-:W-:Y:S01]  /*16100*/  IMAD R34, R34, UR6, RZ ;  /* 0x0000000622227c24 */ /* 0x000fe2000f8e02ff */
[----:B------:R-:W-:Y:S01]  /*16110*/  ISETP.LT.OR P5, PT, R0, 0x1, !P1 ;  /* 0x000000010000780c */ /* 0x000fe20004fa1670 */
[----:B------:R-:W-:-:S04]  /*16120*/  IMAD.WIDE.U32 R36, R33, UR6, R36 ;  /* 0x0000000621247c25 */ /* 0x000fc8000f8e0024 */
[----:B------:R-:W-:Y:S01]  /*16130*/  FMUL R4, R4, UR23 ;  /* 0x0000001704047c20 */ /* 0x000fe20008400000 */
[----:B------:R-:W-:-:S03]  /*16140*/  IMAD R33, R33, UR7, R34 ;  /* 0x0000000721217c24 */ /* 0x000fc6000f8e0222 */
[----:B---3--:R-:W-:Y:S01]  /*16150*/  FFMA R5, R5, UR22, R4 ;  /* 0x0000001605057c23 */ /* 0x008fe20008000004 */
[----:B------:R-:W-:-:S04]  /*16160*/  IADD3 R4, P3, R36, UR10, RZ ;  /* 0x0000000a24047c10 */ /* 0x000fc8000ff7e0ff */
[----:B0-----:R-:W-:Y:S02]  /*16170*/  F2FP.SATFINITE.E4M3.F32.PACK_AB_MERGE_C R7, RZ, R5, RZ ;  /* 0x00000005ff07723e */ /* 0x001fe400048070ff */
[----:B------:R-:W-:-:S03]  /*16180*/  IADD3.X R5, R37, UR11, R33, P3, !PT ;  /* 0x0000000b25057c10 */ /* 0x000fc60009ffe421 */
[----:B------:R0:W-:Y:S01]  /*16190*/  @!P2 STG.E.U8 desc[UR20][R28.64+0x1], R7 ;  /* 0x000001071c00a986 */ /* 0x0001e2000c101114 */
[----:B------:R-:W-:Y:S05]  /*161a0*/  @P5 BRA `(.L_x_301) ;  /* 0x0000000000045947 */ /* 0x000fea0003800000 */
[----:B------:R3:W5:Y:S02]  /*161b0*/  LDG.E.U8 R6, desc[UR20][R4.64] ;  /* 0x0000001404067981 */ /* 0x000764000c1e1100 */
.L_x_301:
[----:B------:R-:W-:Y:S05]  /*161c0*/  BSYNC B1 ;  /* 0x0000000000017941 */ /* 0x000fea0003800000 */
.L_x_300:
        /* <DEDUP_REMOVED lines=13> */
.L_x_303:
[----:B------:R-:W-:Y:S05]  /*162a0*/  BSYNC B1 ;  /* 0x0000000000017941 */ /* 0x000fea0003800000 */
.L_x_302:
        /* <DEDUP_REMOVED lines=13> */
.L_x_305:
[----:B------:R-:W-:Y:S05]  /*16380*/  BSYNC B1 ;  /* 0x0000000000017941 */ /* 0x000fea0003800000 */
.L_x_304:
        /* <DEDUP_REMOVED lines=13> */
.L_x_307:
[----:B------:R-:W-:Y:S05]  /*16460*/  BSYNC B1 ;  /* 0x0000000000017941 */ /* 0x000fea0003800000 */
.L_x_306:
        /* <DEDUP_REMOVED lines=13> */
.L_x_309:
[----:B------:R-:W-:Y:S05]  /*16540*/  BSYNC B1 ;  /* 0x0000000000017941 */ /* 0x000fea0003800000 */
.L_x_308:
        /* <DEDUP_REMOVED lines=13> */
.L_x_311:
[----:B------:R-:W-:Y:S05]  /*16620*/  BSYNC B1 ;  /* 0x0000000000017941 */ /* 0x000fea0003800000 */
.L_x_310:
        /* <DEDUP_REMOVED lines=13> */
.L_x_313:
[----:B------:R-:W-:Y:S05]  /*16700*/  BSYNC B1 ;  /* 0x0000000000017941 */ /* 0x000fea0003800000 */
.L_x_312:
        /* <DEDUP_REMOVED lines=13> */
.L_x_315:
[----:B------:R-:W-:Y:S05]  /*167e0*/  BSYNC B1 ;  /* 0x0000000000017941 */ /* 0x000fea0003800000 */
.L_x_314:
        /* <DEDUP_REMOVED lines=13> */
.L_x_317:
[----:B------:R-:W-:Y:S05]  /*168c0*/  BSYNC B1 ;  /* 0x0000000000017941 */ /* 0x000fea0003800000 */
.L_x_316:
        /* <DEDUP_REMOVED lines=13> */
.L_x_319:
[----:B------:R-:W-:Y:S05]  /*169a0*/  BSYNC B1 ;  /* 0x0000000000017941 */ /* 0x000fea0003800000 */
.L_x_318:
        /* <DEDUP_REMOVED lines=13> */
.L_x_321:
[----:B------:R-:W-:Y:S05]  /*16a80*/  BSYNC B1 ;  /* 0x0000000000017941 */ /* 0x000fea0003800000 */
.L_x_320:
        /* <DEDUP_REMOVED lines=13> */
.L_x_323:
[----:B------:R-:W-:Y:S05]  /*16b60*/  BSYNC B1 ;  /* 0x0000000000017941 */ /* 0x000fea0003800000 */
.L_x_322:
        /* <DEDUP_REMOVED lines=13> */
.L_x_325:
[----:B------:R-:W-:Y:S05]  /*16c40*/  BSYNC B1 ;  /* 0x0000000000017941 */ /* 0x000fea0003800000 */
.L_x_324:
        /* <DEDUP_REMOVED lines=13> */
.L_x_327:
[----:B------:R-:W-:Y:S05]  /*16d20*/  BSYNC B1 ;  /* 0x0000000000017941 */ /* 0x000fea0003800000 */
.L_x_326:
        /* <DEDUP_REMOVED lines=13> */
.L_x_329:
[----:B------:R-:W-:Y:S05]  /*16e00*/  BSYNC B1 ;  /* 0x0000000000017941 */ /* 0x000fea0003800000 */
.L_x_328:
        /* <DEDUP_REMOVED lines=13> */
.L_x_331:
[----:B------:R-:W-:Y:S05]  /*16ee0*/  BSYNC B1 ;  /* 0x0000000000017941 */ /* 0x000fea0003800000 */
.L_x_330:
        /* <DEDUP_REMOVED lines=13> */
.L_x_333:
[----:B------:R-:W-:Y:S05]  /*16fc0*/  BSYNC B1 ;  /* 0x0000000000017941 */ /* 0x000fea0003800000 */
.L_x_332:
        /* <DEDUP_REMOVED lines=13> */
.L_x_335:
[----:B------:R-:W-:Y:S05]  /*170a0*/  BSYNC B1 ;  /* 0x0000000000017941 */ /* 0x000fea0003800000 */
.L_x_334:
        /* <DEDUP_REMOVED lines=13> */
.L_x_337:
[----:B------:R-:W-:Y:S05]  /*17180*/  BSYNC B1 ;  /* 0x0000000000017941 */ /* 0x000fea0003800000 */
.L_x_336:
        /* <DEDUP_REMOVED lines=13> */
.L_x_339:
[----:B------:R-:W-:Y:S05]  /*17260*/  BSYNC B1 ;  /* 0x0000000000017941 */ /* 0x000fea0003800000 */
.L_x_338:
        /* <DEDUP_REMOVED lines=13> */
.L_x_341:
[----:B------:R-:W-:Y:S05]  /*17340*/  BSYNC B1 ;  /* 0x0000000000017941 */ /* 0x000fea0003800000 */
.L_x_340:
        /* <DEDUP_REMOVED lines=13> */
.L_x_343:
[----:B------:R-:W-:Y:S05]  /*17420*/  BSYNC B1 ;  /* 0x0000000000017941 */ /* 0x000fea0003800000 */
.L_x_342:
        /* <DEDUP_REMOVED lines=13> */
.L_x_345:
[----:B------:R-:W-:Y:S05]  /*17500*/  BSYNC B1 ;  /* 0x0000000000017941 */ /* 0x000fea0003800000 */
.L_x_344:
        /* <DEDUP_REMOVED lines=13> */
.L_x_347:
[----:B------:R-:W-:Y:S05]  /*175e0*/  BSYNC B1 ;  /* 0x0000000000017941 */ /* 0x000fea0003800000 */
.L_x_346:
        /* <DEDUP_REMOVED lines=13> */
.L_x_349:
[----:B------:R-:W-:Y:S05]  /*176c0*/  BSYNC B1 ;  /* 0x0000000000017941 */ /* 0x000fea0003800000 */
.L_x_348:
        /* <DEDUP_REMOVED lines=13> */
.L_x_351:
[----:B------:R-:W-:Y:S05]  /*177a0*/  BSYNC B1 ;  /* 0x0000000000017941 */ /* 0x000fea0003800000 */
.L_x_350:
        /* <DEDUP_REMOVED lines=13> */
.L_x_353:
[----:B------:R-:W-:Y:S05]  /*17880*/  BSYNC B1 ;  /* 0x0000000000017941 */ /* 0x000fea0003800000 */
.L_x_352:
        /* <DEDUP_REMOVED lines=13> */
.L_x_355:
[----:B------:R-:W-:Y:S05]  /*17960*/  BSYNC B1 ;  /* 0x0000000000017941 */ /* 0x000fea0003800000 */
.L_x_354:
        /* <DEDUP_REMOVED lines=13> */
.L_x_357:
[----:B------:R-:W-:Y:S05]  /*17a40*/  BSYNC B1 ;  /* 0x0000000000017941 */ /* 0x000fea0003800000 */
.L_x_356:
        /* <DEDUP_REMOVED lines=13> */
.L_x_359:
[----:B------:R-:W-:Y:S05]  /*17b20*/  BSYNC B1 ;  /* 0x0000000000017941 */ /* 0x000fea0003800000 */
.L_x_358:
        /* <DEDUP_REMOVED lines=13> */
.L_x_361:
[----:B------:R-:W-:Y:S05]  /*17c00*/  BSYNC B1 ;  /* 0x0000000000017941 */ /* 0x000fea0003800000 */
.L_x_360:
        /* <DEDUP_REMOVED lines=13> */
.L_x_363:
[----:B------:R-:W-:Y:S05]  /*17ce0*/  BSYNC B1 ;  /* 0x0000000000017941 */ /* 0x000fea0003800000 */
.L_x_362:
        /* <DEDUP_REMOVED lines=13> */
.L_x_365:
[----:B------:R-:W-:Y:S05]  /*17dc0*/  BSYNC B1 ;  /* 0x0000000000017941 */ /* 0x000fea0003800000 */
.L_x_364:
        /* <DEDUP_REMOVED lines=13> */
.L_x_367:
[----:B------:R-:W-:Y:S05]  /*17ea0*/  BSYNC B1 ;  /* 0x0000000000017941 */ /* 0x000fea0003800000 */
.L_x_366:
        /* <DEDUP_REMOVED lines=13> */
.L_x_369:
[----:B------:R-:W-:Y:S05]  /*17f80*/  BSYNC B1 ;  /* 0x0000000000017941 */ /* 0x000fea0003800000 */
.L_x_368:
        /* <DEDUP_REMOVED lines=13> */
.L_x_371:
[----:B------:R-:W-:Y:S05]  /*18060*/  BSYNC B1 ;  /* 0x0000000000017941 */ /* 0x000fea0003800000 */
.L_x_370:
        /* <DEDUP_REMOVED lines=13> */
.L_x_373:
[----:B------:R-:W-:Y:S05]  /*18140*/  BSYNC B1 ;  /* 0x0000000000017941 */ /* 0x000fea0003800000 */
.L_x_372:
        /* <DEDUP_REMOVED lines=13> */
.L_x_375:
[----:B------:R-:W-:Y:S05]  /*18220*/  BSYNC B1 ;  /* 0x0000000000017941 */ /* 0x000fea0003800000 */
.L_x_374:
        /* <DEDUP_REMOVED lines=13> */
.L_x_377:
[----:B------:R-:W-:Y:S05]  /*18300*/  BSYNC B1 ;  /* 0x0000000000017941 */ /* 0x000fea0003800000 */
.L_x_376:
        /* <DEDUP_REMOVED lines=13> */
.L_x_379:
[----:B------:R-:W-:Y:S05]  /*183e0*/  BSYNC B1 ;  /* 0x0000000000017941 */ /* 0x000fea0003800000 */
.L_x_378:
        /* <DEDUP_REMOVED lines=13> */
.L_x_381:
[----:B------:R-:W-:Y:S05]  /*184c0*/  BSYNC B1 ;  /* 0x0000000000017941 */ /* 0x000fea0003800000 */
.L_x_380:
        /* <DEDUP_REMOVED lines=13> */
.L_x_383:
[----:B------:R-:W-:Y:S05]  /*185a0*/  BSYNC B1 ;  /* 0x0000000000017941 */ /* 0x000fea0003800000 */
.L_x_382:
        /* <DEDUP_REMOVED lines=13> */
.L_x_385:
[----:B------:R-:W-:Y:S05]  /*18680*/  BSYNC B1 ;  /* 0x0000000000017941 */ /* 0x000fea0003800000 */
.L_x_384:
        /* <DEDUP_REMOVED lines=13> */
.L_x_387:
[----:B------:R-:W-:Y:S05]  /*18760*/  BSYNC B1 ;  /* 0x0000000000017941 */ /* 0x000fea0003800000 */
.L_x_386:
        /* <DEDUP_REMOVED lines=13> */
.L_x_389:
[----:B------:R-:W-:Y:S05]  /*18840*/  BSYNC B1 ;  /* 0x0000000000017941 */ /* 0x000fea0003800000 */
.L_x_388:
        /* <DEDUP_REMOVED lines=13> */
.L_x_391:
[----:B------:R-:W-:Y:S05]  /*18920*/  BSYNC B1 ;  /* 0x0000000000017941 */ /* 0x000fea0003800000 */
.L_x_390:
        /* <DEDUP_REMOVED lines=13> */
.L_x_393:
[----:B------:R-:W-:Y:S05]  /*18a00*/  BSYNC B1 ;  /* 0x0000000000017941 */ /* 0x000fea0003800000 */
.L_x_392:
        /* <DEDUP_REMOVED lines=13> */
.L_x_395:
[----:B------:R-:W-:Y:S05]  /*18ae0*/  BSYNC B1 ;  /* 0x0000000000017941 */ /* 0x000fea0003800000 */
.L_x_394:
        /* <DEDUP_REMOVED lines=13> */
.L_x_397:
[----:B------:R-:W-:Y:S05]  /*18bc0*/  BSYNC B1 ;  /* 0x0000000000017941 */ /* 0x000fea0003800000 */
.L_x_396:
        /* <DEDUP_REMOVED lines=13> */
.L_x_399:
[----:B------:R-:W-:Y:S05]  /*18ca0*/  BSYNC B1 ;  /* 0x0000000000017941 */ /* 0x000fea0003800000 */
.L_x_398:
        /* <DEDUP_REMOVED lines=13> */
.L_x_401:
[----:B------:R-:W-:Y:S05]  /*18d80*/  BSYNC B1 ;  /* 0x0000000000017941 */ /* 0x000fea0003800000 */
.L_x_400:
        /* <DEDUP_REMOVED lines=13> */
.L_x_403:
[----:B------:R-:W-:Y:S05]  /*18e60*/  BSYNC B1 ;  /* 0x0000000000017941 */ /* 0x000fea0003800000 */
.L_x_402:
        /* <DEDUP_REMOVED lines=13> */
.L_x_405:
[----:B------:R-:W-:Y:S05]  /*18f40*/  BSYNC B1 ;  /* 0x0000000000017941 */ /* 0x000fea0003800000 */
.L_x_404:
        /* <DEDUP_REMOVED lines=13> */
.L_x_407:
[----:B------:R-:W-:Y:S05]  /*19020*/  BSYNC B1 ;  /* 0x0000000000017941 */ /* 0x000fea0003800000 */
.L_x_406:
        /* <DEDUP_REMOVED lines=13> */
.L_x_409:
[----:B------:R-:W-:Y:S05]  /*19100*/  BSYNC B1 ;  /* 0x0000000000017941 */ /* 0x000fea0003800000 */
.L_x_408:
        /* <DEDUP_REMOVED lines=13> */
.L_x_411:
[----:B------:R-:W-:Y:S05]  /*191e0*/  BSYNC B1 ;  /* 0x0000000000017941 */ /* 0x000fea0003800000 */
.L_x_410:
        /* <DEDUP_REMOVED lines=13> */
.L_x_413:
[----:B------:R-:W-:Y:S05]  /*192c0*/  BSYNC B1 ;  /* 0x0000000000017941 */ /* 0x000fea0003800000 */
.L_x_412:
        /* <DEDUP_REMOVED lines=13> */
.L_x_415:
[----:B------:R-:W-:Y:S05]  /*193a0*/  BSYNC B1 ;  /* 0x0000000000017941 */ /* 0x000fea0003800000 */
.L_x_414:
        /* <DEDUP_REMOVED lines=13> */
.L_x_417:
[----:B------:R-:W-:Y:S05]  /*19480*/  BSYNC B1 ;  /* 0x0000000000017941 */ /* 0x000fea0003800000 */
.L_x_416:
        /* <DEDUP_REMOVED lines=13> */
.L_x_419:
[----:B------:R-:W-:Y:S05]  /*19560*/  BSYNC B1 ;  /* 0x0000000000017941 */ /* 0x000fea0003800000 */
.L_x_418:
        /* <DEDUP_REMOVED lines=13> */
.L_x_421:
[----:B------:R-:W-:Y:S05]  /*19640*/  BSYNC B1 ;  /* 0x0000000000017941 */ /* 0x000fea0003800000 */
.L_x_420:
        /* <DEDUP_REMOVED lines=13> */
.L_x_423:
[----:B------:R-:W-:Y:S05]  /*19720*/  BSYNC B1 ;  /* 0x0000000000017941 */ /* 0x000fea0003800000 */
.L_x_422:
        /* <DEDUP_REMOVED lines=13> */
.L_x_425:
[----:B------:R-:W-:Y:S05]  /*19800*/  BSYNC B1 ;  /* 0x0000000000017941 */ /* 0x000fea0003800000 */
.L_x_424:
        /* <DEDUP_REMOVED lines=13> */
.L_x_427:
[----:B------:R-:W-:Y:S05]  /*198e0*/  BSYNC B1 ;  /* 0x0000000000017941 */ /* 0x000fea0003800000 */
.L_x_426:
        /* <DEDUP_REMOVED lines=13> */
.L_x_429:
[----:B------:R-:W-:Y:S05]  /*199c0*/  BSYNC B1 ;  /* 0x0000000000017941 */ /* 0x000fea0003800000 */
.L_x_428:
        /* <DEDUP_REMOVED lines=13> */
.L_x_431:
[----:B------:R-:W-:Y:S05]  /*19aa0*/  BSYNC B1 ;  /* 0x0000000000017941 */ /* 0x000fea0003800000 */
.L_x_430:
        /* <DEDUP_REMOVED lines=13> */
.L_x_433:
[----:B------:R-:W-:Y:S05]  /*19b80*/  BSYNC B1 ;  /* 0x0000000000017941 */ /* 0x000fea0003800000 */
.L_x_432:
        /* <DEDUP_REMOVED lines=13> */
.L_x_435:
[----:B------:R-:W-:Y:S05]  /*19c60*/  BSYNC B1 ;  /* 0x0000000000017941 */ /* 0x000fea0003800000 */
.L_x_434:
        /* <DEDUP_REMOVED lines=13> */
.L_x_437:
[----:B------:R-:W-:Y:S05]  /*19d40*/  BSYNC B1 ;  /* 0x0000000000017941 */ /* 0x000fea0003800000 */
.L_x_436:
        /* <DEDUP_REMOVED lines=13> */
.L_x_439:
[----:B------:R-:W-:Y:S05]  /*19e20*/  BSYNC B1 ;  /* 0x0000000000017941 */ /* 0x000fea0003800000 */
.L_x_438:
        /* <DEDUP_REMOVED lines=13> */
.L_x_441:
[----:B------:R-:W-:Y:S05]  /*19f00*/  BSYNC B1 ;  /* 0x0000000000017941 */ /* 0x000fea0003800000 */
.L_x_440:
        /* <DEDUP_REMOVED lines=13> */
.L_x_443:
[----:B------:R-:W-:Y:S05]  /*19fe0*/  BSYNC B1 ;  /* 0x0000000000017941 */ /* 0x000fea0003800000 */
.L_x_442:
        /* <DEDUP_REMOVED lines=13> */
.L_x_445:
[----:B------:R-:W-:Y:S05]  /*1a0c0*/  BSYNC B1 ;  /* 0x0000000000017941 */ /* 0x000fea0003800000 */
.L_x_444:
        /* <DEDUP_REMOVED lines=13> */
.L_x_447:
[----:B------:R-:W-:Y:S05]  /*1a1a0*/  BSYNC B1 ;  /* 0x0000000000017941 */ /* 0x000fea0003800000 */
.L_x_446:
        /* <DEDUP_REMOVED lines=13> */
.L_x_449:
[----:B------:R-:W-:Y:S05]  /*1a280*/  BSYNC B1 ;  /* 0x0000000000017941 */ /* 0x000fea0003800000 */
.L_x_448:
        /* <DEDUP_REMOVED lines=13> */
.L_x_451:
[----:B------:R-:W-:Y:S05]  /*1a360*/  BSYNC B1 ;  /* 0x0000000000017941 */ /* 0x000fea0003800000 */
.L_x_450:
        /* <DEDUP_REMOVED lines=13> */
.L_x_453:
[----:B------:R-:W-:Y:S05]  /*1a440*/  BSYNC B1 ;  /* 0x0000000000017941 */ /* 0x000fea0003800000 */
.L_x_452:
        /* <DEDUP_REMOVED lines=13> */
.L_x_455:
[----:B------:R-:W-:Y:S05]  /*1a520*/  BSYNC B1 ;  /* 0x0000000000017941 */ /* 0x000fea0003800000 */
.L_x_454:
        /* <DEDUP_REMOVED lines=13> */
.L_x_457:
[----:B------:R-:W-:Y:S05]  /*1a600*/  BSYNC B1 ;  /* 0x0000000000017941 */ /* 0x000fea0003800000 */
.L_x_456:
        /* <DEDUP_REMOVED lines=13> */
.L_x_459:
[----:B------:R-:W-:Y:S05]  /*1a6e0*/  BSYNC B1 ;  /* 0x0000000000017941 */ /* 0x000fea0003800000 */
.L_x_458:
        /* <DEDUP_REMOVED lines=13> */
.L_x_461:
[----:B------:R-:W-:Y:S05]  /*1a7c0*/  BSYNC B1 ;  /* 0x0000000000017941 */ /* 0x000fea0003800000 */
.L_x_460:
        /* <DEDUP_REMOVED lines=13> */
.L_x_463:
[----:B------:R-:W-:Y:S05]  /*1a8a0*/  BSYNC B1 ;  /* 0x0000000000017941 */ /* 0x000fea0003800000 */
.L_x_462:
        /* <DEDUP_REMOVED lines=13> */
.L_x_465:
[----:B------:R-:W-:Y:S05]  /*1a980*/  BSYNC B1 ;  /* 0x0000000000017941 */ /* 0x000fea0003800000 */
.L_x_464:
        /* <DEDUP_REMOVED lines=13> */
.L_x_467:
[----:B------:R-:W-:Y:S05]  /*1aa60*/  BSYNC B1 ;  /* 0x0000000000017941 */ /* 0x000fea0003800000 */
.L_x_466:
        /* <DEDUP_REMOVED lines=13> */
.L_x_469:
[----:B------:R-:W-:Y:S05]  /*1ab40*/  BSYNC B1 ;  /* 0x0000000000017941 */ /* 0x000fea0003800000 */
.L_x_468:
        /* <DEDUP_REMOVED lines=13> */
.L_x_471:
[----:B------:R-:W-:Y:S05]  /*1ac20*/  BSYNC B1 ;  /* 0x0000000000017941 */ /* 0x000fea0003800000 */
.L_x_470:
        /* <DEDUP_REMOVED lines=13> */
.L_x_473:
[----:B------:R-:W-:Y:S05]  /*1ad00*/  BSYNC B1 ;  /* 0x0000000000017941 */ /* 0x000fea0003800000 */
.L_x_472:
        /* <DEDUP_REMOVED lines=13> */
.L_x_475:
[----:B------:R-:W-:Y:S05]  /*1ade0*/  BSYNC B1 ;  /* 0x0000000000017941 */ /* 0x000fea0003800000 */
.L_x_474:
        /* <DEDUP_REMOVED lines=13> */
.L_x_477:
[----:B------:R-:W-:Y:S05]  /*1aec0*/  BSYNC B1 ;  /* 0x0000000000017941 */ /* 0x000fea0003800000 */
.L_x_476:
        /* <DEDUP_REMOVED lines=13> */
.L_x_479:
[----:B------:R-:W-:Y:S05]  /*1afa0*/  BSYNC B1 ;  /* 0x0000000000017941 */ /* 0x000fea0003800000 */
.L_x_478:
        /* <DEDUP_REMOVED lines=13> */
.L_x_481:
[----:B------:R-:W-:Y:S05]  /*1b080*/  BSYNC B1 ;  /* 0x0000000000017941 */ /* 0x000fea0003800000 */
.L_x_480:
        /* <DEDUP_REMOVED lines=13> */
.L_x_483:
[----:B------:R-:W-:Y:S05]  /*1b160*/  BSYNC B1 ;  /* 0x0000000000017941 */ /* 0x000fea0003800000 */
.L_x_482:
        /* <DEDUP_REMOVED lines=13> */
.L_x_485:
[----:B------:R-:W-:Y:S05]  /*1b240*/  BSYNC B1 ;  /* 0x0000000000017941 */ /* 0x000fea0003800000 */
.L_x_484:
        /* <DEDUP_REMOVED lines=13> */
.L_x_487:
[----:B------:R-:W-:Y:S05]  /*1b320*/  BSYNC B1 ;  /* 0x0000000000017941 */ /* 0x000fea0003800000 */
.L_x_486:
        /* <DEDUP_REMOVED lines=13> */
.L_x_489:
[----:B------:R-:W-:Y:S05]  /*1b400*/  BSYNC B1 ;  /* 0x0000000000017941 */ /* 0x000fea0003800000 */
.L_x_488:
        /* <DEDUP_REMOVED lines=13> */
.L_x_491:
[----:B------:R-:W-:Y:S05]  /*1b4e0*/  BSYNC B1 ;  /* 0x0000000000017941 */ /* 0x000fea0003800000 */
.L_x_490:
        /* <DEDUP_REMOVED lines=13> */
.L_x_493:
[----:B------:R-:W-:Y:S05]  /*1b5c0*/  BSYNC B1 ;  /* 0x0000000000017941 */ /* 0x000fea0003800000 */
.L_x_492:
        /* <DEDUP_REMOVED lines=13> */
.L_x_495:
[----:B------:R-:W-:Y:S05]  /*1b6a0*/  BSYNC B1 ;  /* 0x0000000000017941 */ /* 0x000fea0003800000 */
.L_x_494:
        /* <DEDUP_REMOVED lines=13> */
.L_x_497:
[----:B------:R-:W-:Y:S05]  /*1b780*/  BSYNC B1 ;  /* 0x0000000000017941 */ /* 0x000fea0003800000 */
.L_x_496:
        /* <DEDUP_REMOVED lines=13> */
.L_x_499:
[----:B------:R-:W-:Y:S05]  /*1b860*/  BSYNC B1 ;  /* 0x0000000000017941 */ /* 0x000fea0003800000 */
.L_x_498:
        /* <DEDUP_REMOVED lines=13> */
.L_x_501:
[----:B------:R-:W-:Y:S05]  /*1b940*/  BSYNC B1 ;  /* 0x0000000000017941 */ /* 0x000fea0003800000 */
.L_x_500:
        /* <DEDUP_REMOVED lines=13> */
.L_x_503:
[----:B------:R-:W-:Y:S05]  /*1ba20*/  BSYNC B1 ;  /* 0x0000000000017941 */ /* 0x000fea0003800000 */
.L_x_502:
        /* <DEDUP_REMOVED lines=13> */
.L_x_505:
[----:B------:R-:W-:Y:S05]  /*1bb00*/  BSYNC B1 ;  /* 0x0000000000017941 */ /* 0x000fea0003800000 */
.L_x_504:
        /* <DEDUP_REMOVED lines=13> */
.L_x_507:
[----:B------:R-:W-:Y:S05]  /*1bbe0*/  BSYNC B1 ;  /* 0x0000000000017941 */ /* 0x000fea0003800000 */
.L_x_506:
        /* <DEDUP_REMOVED lines=13> */
.L_x_509:
[----:B------:R-:W-:Y:S05]  /*1bcc0*/  BSYNC B1 ;  /* 0x0000000000017941 */ /* 0x000fea0003800000 */
.L_x_508:
        /* <DEDUP_REMOVED lines=13> */
.L_x_511:
[----:B------:R-:W-:Y:S05]  /*1bda0*/  BSYNC B1 ;  /* 0x0000000000017941 */ /* 0x000fea0003800000 */
.L_x_510:
        /* <DEDUP_REMOVED lines=13> */
.L_x_513:
[----:B------:R-:W-:Y:S05]  /*1be80*/  BSYNC B1 ;  /* 0x0000000000017941 */ /* 0x000fea0003800000 */
.L_x_512:
        /* <DEDUP_REMOVED lines=13> */
.L_x_515:
[----:B------:R-:W-:Y:S05]  /*1bf60*/  BSYNC B1 ;  /* 0x0000000000017941 */ /* 0x000fea0003800000 */
.L_x_514:
        /* <DEDUP_REMOVED lines=13> */
.L_x_517:
[----:B------:R-:W-:Y:S05]  /*1c040*/  BSYNC B1 ;  /* 0x0000000000017941 */ /* 0x000fea0003800000 */
.L_x_516:
        /* <DEDUP_REMOVED lines=13> */
.L_x_519:
[----:B------:R-:W-:Y:S05]  /*1c120*/  BSYNC B1 ;  /* 0x0000000000017941 */ /* 0x000fea0003800000 */
.L_x_518:
        /* <DEDUP_REMOVED lines=13> */
.L_x_521:
[----:B------:R-:W-:Y:S05]  /*1c200*/  BSYNC B1 ;  /* 0x0000000000017941 */ /* 0x000fea0003800000 */
.L_x_520:
        /* <DEDUP_REMOVED lines=13> */
.L_x_523:
[----:B------:R-:W-:Y:S05]  /*1c2e0*/  BSYNC B1 ;  /* 0x0000000000017941 */ /* 0x000fea0003800000 */
.L_x_522:
        /* <DEDUP_REMOVED lines=13> */
.L_x_525:
[----:B------:R-:W-:Y:S05]  /*1c3c0*/  BSYNC B1 ;  /* 0x0000000000017941 */ /* 0x000fea0003800000 */
.L_x_524:
        /* <DEDUP_REMOVED lines=13> */
.L_x_527:
[----:B------:R-:W-:Y:S05]  /*1c4a0*/  BSYNC B1 ;  /* 0x0000000000017941 */ /* 0x000fea0003800000 */
.L_x_526:
        /* <DEDUP_REMOVED lines=13> */
.L_x_529:
[----:B------:R-:W-:Y:S05]  /*1c580*/  BSYNC B1 ;  /* 0x0000000000017941 */ /* 0x000fea0003800000 */
.L_x_528:
        /* <DEDUP_REMOVED lines=13> */
.L_x_531:
[----:B------:R-:W-:Y:S05]  /*1c660*/  BSYNC B1 ;  /* 0x0000000000017941 */ /* 0x000fea0003800000 */
.L_x_530:
        /* <DEDUP_REMOVED lines=13> */
.L_x_533:
[----:B------:R-:W-:Y:S05]  /*1c740*/  BSYNC B1 ;  /* 0x0000000000017941 */ /* 0x000fea0003800000 */
.L_x_532:
        /* <DEDUP_REMOVED lines=13> */
.L_x_535:
[----:B------:R-:W-:Y:S05]  /*1c820*/  BSYNC B1 ;  /* 0x0000000000017941 */ /* 0x000fea0003800000 */
.L_x_534:
        /* <DEDUP_REMOVED lines=13> */
.L_x_537:
[----:B------:R-:W-:Y:S05]  /*1c900*/  BSYNC B1 ;  /* 0x0000000000017941 */ /* 0x000fea0003800000 */
.L_x_536:
        /* <DEDUP_REMOVED lines=13> */
.L_x_539:
[----:B------:R-:W-:Y:S05]  /*1c9e0*/  BSYNC B1 ;  /* 0x0000000000017941 */ /* 0x000fea0003800000 */
.L_x_538:
        /* <DEDUP_REMOVED lines=13> */
.L_x_541:
[----:B------:R-:W-:Y:S05]  /*1cac0*/  BSYNC B1 ;  /* 0x0000000000017941 */ /* 0x000fea0003800000 */
.L_x_540:
        /* <DEDUP_REMOVED lines=13> */
.L_x_543:
[----:B------:R-:W-:Y:S05]  /*1cba0*/  BSYNC B1 ;  /* 0x0000000000017941 */ /* 0x000fea0003800000 */
.L_x_542:
        /* <DEDUP_REMOVED lines=13> */
.L_x_545:
[----:B------:R-:W-:Y:S05]  /*1cc80*/  BSYNC B1 ;  /* 0x0000000000017941 */ /* 0x000fea0003800000 */
.L_x_544:
        /* <DEDUP_REMOVED lines=13> */
.L_x_547:
[----:B------:R-:W-:Y:S05]  /*1cd60*/  BSYNC B1 ;  /* 0x0000000000017941 */ /* 0x000fea0003800000 */
.L_x_546:
[----:B--234-:R-:W2:Y:S01]  /*1cd70*/  LDL.LU R3, [R1+0x44c] ;  /* 0x00044c0001037983 */ /* 0x01cea20000300800 */
        /* <DEDUP_REMOVED lines=12> */
.L_x_549:
[----:B------:R-:W-:Y:S05]  /*1ce40*/  BSYNC B1 ;  /* 0x0000000000017941 */ /* 0x000fea0003800000 */
.L_x_548:
[----:B--2---:R-:W2:Y:S01]  /*1ce50*/  LDL.LU R3, [R1+0x450] ;  /* 0x0004500001037983 */ /* 0x004ea20000300800 */
        /* <DEDUP_REMOVED lines=12> */
.L_x_551:
[----:B------:R-:W-:Y:S05]  /*1cf20*/  BSYNC B1 ;  /* 0x0000000000017941 */ /* 0x000fea0003800000 */
.L_x_550:
[----:B------:R-:W-:Y:S05]  /*1cf30*/  @P1 BRA `(.L_x_552) ;  /* 0x00000048008c1947 */ /* 0x000fea0003800000 */
[----:B------:R-:W2:Y:S01]  /*1cf40*/  LDL.LU R2, [R1+0x454] ;  /* 0x0004540001027983 */ /* 0x000ea20000300800 */
[----:B-----5:R-:W-:-:S04]  /*1cf50*/  LOP3.LUT R0, R0, 0xff, RZ, 0xc0, !PT ;  /* 0x000000ff00007812 */ /* 0x020fc800078ec0ff */
[----:B------:R-:W-:-:S05]  /*1cf60*/  F2FP.F16.E4M3.UNPACK_B R0, R0 ;  /* 0x00000000ff00723e */ /* 0x000fca00020006ff */
[----:B------:R-:W-:-:S05]  /*1cf70*/  HADD2.F32 R0, -RZ, R0.H0_H0 ;  /* 0x20000000ff007230 */ /* 0x000fca0000004100 */
[----:B------:R-:W-:-:S04]  /*1cf80*/  FMUL R0, R0, UR23 ;  /* 0x0000001700007c20 */ /* 0x000fc80008400000 */
[----:B--2---:R-:W-:-:S05]  /*1cf90*/  FFMA R0, R2, UR22, R0 ;  /* 0x0000001602007c23 */ /* 0x004fca0008000000 */
[----:B------:R-:W-:-:S05]  /*1cfa0*/  F2FP.SATFINITE.E4M3.F32.PACK_AB_MERGE_C R3, RZ, R0, RZ ;  /* 0x00000000ff03723e */ /* 0x000fca00048070ff */
[----:B------:R2:W-:Y:S01]  /*1cfb0*/  STG.E.U8 desc[UR20][R26.64+0xf9], R3 ;  /* 0x0000f9031a007986 */ /* 0x0005e2000c101114 */
[----:B------:R-:W-:Y:S05]  /*1cfc0*/  BRA `(.L_x_552) ;  /* 0x0000004800687947 */ /* 0x000fea0003800000 */
.L_x_39:
[----:B------:R-:W-:Y:S01]  /*1cfd0*/  ISETP.GE.AND P3, PT, R32, 0x1, PT ;  /* 0x000000012000780c */ /* 0x000fe20003f66270 */
[----:B------:R-:W-:Y:S01]  /*1cfe0*/  FMUL R4, R4, UR22 ;  /* 0x0000001604047c20 */ /* 0x000fe20008400000 */
[----:B------:R-:W2:Y:S02]  /*1cff0*/  LDL.LU R35, [R1+0x200] ;  /* 0x0002000001237983 */ /* 0x000ea40000300800 */
[----:B------:R-:W-:Y:S02]  /*1d000*/  ISETP.LT.OR P0, PT, R0, 0x1, !P3 ;  /* 0x000000010000780c */ /* 0x000fe40005f01670 */
[----:B------:R-:W-:Y:S01]  /*1d010*/  F2FP.SATFINITE.E4M3.F32.PACK_AB_MERGE_C R4, RZ, R4, RZ ;  /* 0x00000004ff04723e */ /* 0x000fe200048070ff */
[----:B------:R-:W-:Y:S01]  /*1d020*/  FMUL R5, R5, UR22 ;  /* 0x0000001605057c20 */ /* 0x000fe20008400000 */
[----:B------:R-:W-:Y:S01]  /*1d030*/  ISETP.GE.AND P2, PT, R32, 0x9, PT ;  /* 0x000000092000780c */ /* 0x000fe20003f46270 */
[----:B------:R-:W-:Y:S01]  /*1d040*/  FMUL R6, R6, UR22 ;  /* 0x0000001606067c20 */ /* 0x000fe20008400000 */
[----:B------:R-:W-:Y:S01]  /*1d050*/  FMUL R7, R7, UR22 ;  /* 0x0000001607077c20 */ /* 0x000fe20008400000 */
[----:B------:R-:W-:Y:S01]  /*1d060*/  ISETP.LT.OR P1, PT, R0, 0x9, !P3 ;  /* 0x000000090000780c */ /* 0x000fe20005f21670 */
[----:B------:R-:W-:Y:S01]  /*1d070*/  FMUL R8, R8, UR22 ;  /* 0x0000001608087c20 */ /* 0x000fe20008400000 */
[----:B------:R-:W-:Y:S01]  /*1d080*/  ISETP.LT.OR P5, PT, R0, 0xa, !P3 ;  /* 0x0000000a0000780c */ /* 0x000fe20005fa1670 */
[----:B------:R-:W-:Y:S01]  /*1d090*/  FMUL R9, R9, UR22 ;  /* 0x0000001609097c20 */ /* 0x000fe20008400000 */
[----:B------:R-:W-:Y:S01]  /*1d0a0*/  FMUL R10, R10, UR22 ;  /* 0x000000160a0a7c20 */ /* 0x000fe20008400000 */
[----:B------:R-:W-:Y:S01]  /*1d0b0*/  FMUL R11, R11, UR22 ;  /* 0x000000160b0b7c20 */ /* 0x000fe20008400000 */
[----:B------:R-:W-:Y:S01]  /*1d0c0*/  @!P0 STG.E.U8 desc[UR20][R2.64], R4 ;  /* 0x0000000402008986 */ /* 0x000fe2000c101114 */
[----:B------:R-:W-:-:S02]  /*1d0d0*/  ISETP.LT.OR P0, PT, R0, 0x2, !P3 ;  /* 0x000000020000780c */ /* 0x000fc40005f01670 */
[----:B------:R-:W-:Y:S01]  /*1d0e0*/  F2FP.SATFINITE.E4M3.F32.PACK_AB_MERGE_C R5, RZ, R5, RZ ;  /* 0x00000005ff05723e */ /* 0x000fe200048070ff */
[----:B------:R-:W-:Y:S01]  /*1d0f0*/  FMUL R12, R12, UR22 ;  /* 0x000000160c0c7c20 */ /* 0x000fe20008400000 */
[----:B------:R-:W-:Y:S01]  /*1d100*/  F2FP.SATFINITE.E4M3.F32.PACK_AB_MERGE_C R6, RZ, R6, RZ ;  /* 0x00000006ff06723e */ /* 0x000fe200048070ff */
[----:B------:R-:W-:Y:S01]  /*1d110*/  FMUL R13, R13, UR22 ;  /* 0x000000160d0d7c20 */ /* 0x000fe20008400000 */
[----:B------:R-:W-:Y:S01]  /*1d120*/  FMUL R14, R14, UR22 ;  /* 0x000000160e0e7c20 */ /* 0x000fe20008400000 */
[----:B------:R-:W-:Y:S01]  /*1d130*/  FMUL R15, R15, UR22 ;  /* 0x000000160f0f7c20 */ /* 0x000fe20008400000 */
[----:B------:R-:W-:Y:S01]  /*1d140*/  FMUL R16, R16, UR22 ;  /* 0x0000001610107c20 */ /* 0x000fe20008400000 */
[----:B------:R-:W-:Y:S01]  /*1d150*/  FMUL R17, R17, UR22 ;  /* 0x0000001611117c20 */ /* 0x000fe20008400000 */
[----:B------:R-:W-:Y:S01]  /*1d160*/  FMUL R18, R18, UR22 ;  /* 0x0000001612127c20 */ /* 0x000fe20008400000 */
[----:B------:R-:W-:Y:S01]  /*1d170*/  FMUL R19, R19, UR22 ;  /* 0x0000001613137c20 */ /* 0x000fe20008400000 */
[----:B------:R-:W-:Y:S01]  /*1d180*/  FMUL R20, R20, UR22 ;  /* 0x0000001614147c20 */ /* 0x000fe20008400000 */
[----:B------:R0:W-:Y:S01]  /*1d190*/  @!P0 STG.E.U8 desc[UR20][R2.64+0x1], R5 ;  /* 0x0000010502008986 */ /* 0x0001e2000c101114 */
[----:B------:R-:W-:-:S02]  /*1d1a0*/  ISETP.LT.OR P0, PT, R0, 0x1, !P2 ;  /* 0x000000010000780c */ /* 0x000fc40005701670 */
[----:B------:R-:W-:Y:S01]  /*1d1b0*/  F2FP.SATFINITE.E4M3.F32.PACK_AB_MERGE_C R7, RZ, R7, RZ ;  /* 0x00000007ff07723e */ /* 0x000fe200048070ff */
[----:B------:R-:W-:Y:S01]  /*1d1c0*/  FMUL R21, R21, UR22 ;  /* 0x0000001615157c20 */ /* 0x000fe20008400000 */
[----:B------:R-:W-:Y:S01]  /*1d1d0*/  FMUL R22, R22, UR22 ;  /* 0x0000001616167c20 */ /* 0x000fe20008400000 */
[----:B------:R-:W4:Y:S08]  /*1d1e0*/  LDL.LU R34, [R1+0x204] ;  /* 0x0002040001227983 */ /* 0x000f300000300800 */
[----:B------:R-:W-:Y:S01]  /*1d1f0*/  @!P0 STG.E.U8 desc[UR20][R24.64], R6 ;  /* 0x0000000618008986 */ /* 0x000fe2000c101114 */
[----:B------:R-:W-:-:S02]  /*1d200*/  ISETP.LT.OR P0, PT, R0, 0x2, !P2 ;  /* 0x000000020000780c */ /* 0x000fc40005701670 */
[----:B------:R-:W-:Y:S01]  /*1d210*/  F2FP.SATFINITE.E4M3.F32.PACK_AB_MERGE_C R8, RZ, R8, RZ ;  /* 0x00000008ff08723e */ /* 0x000fe200048070ff */
[----:B------:R-:W5:Y:S01]  /*1d220*/  LDL.LU R38, [R1+0x208] ;  /* 0x0002080001267983 */ /* 0x000f620000300800 */
[----:B------:R-:W-:Y:S02]  /*1d230*/  F2FP.SATFINITE.E4M3.F32.PACK_AB_MERGE_C R9, RZ, R9, RZ ;  /* 0x00000009ff09723e */ /* 0x000fe400048070ff */
[----:B------:R-:W-:Y:S01]  /*1d240*/  F2FP.SATFINITE.E4M3.F32.PACK_AB_MERGE_C R10, RZ, R10, RZ ;  /* 0x0000000aff0a723e */ /* 0x000fe200048070ff */
[----:B------:R-:W-:Y:S01]  /*1d250*/  FMUL R23, R23, UR22 ;  /* 0x0000001617177c20 */ /* 0x000fe20008400000 */
[----:B------:R-:W-:Y:S01]  /*1d260*/  F2FP.SATFINITE.E4M3.F32.PACK_AB_MERGE_C R11, RZ, R11, RZ ;  /* 0x0000000bff0b723e */ /* 0x000fe200048070ff */
[----:B------:R-:W3:Y:S04]  /*1d270*/  LDL.LU R37, [R1+0x20c] ;  /* 0x00020c0001257983 */ /* 0x000ee80000300800 */
[----:B------:R1:W-:Y:S01]  /*1d280*/  @!P0 STG.E.U8 desc[UR20][R24.64+0x1], R7 ;  /* 0x0000010718008986 */ /* 0x0003e2000c101114 */
[----:B------:R-:W-:-:S03]  /*1d290*/  ISETP.LT.OR P0, PT, R0, 0x9, !P2 ;  /* 0x000000090000780c */ /* 0x000fc60005701670 */
[----:B------:R-:W-:Y:S01]  /*1d2a0*/  @!P1 STG.E.U8 desc[UR20][R2.64+0x8], R8 ;  /* 0x0000080802009986 */ /* 0x000fe2000c101114 */
[----:B------:R-:W-:-:S03]  /*1d2b0*/  ISETP.LT.OR P1, PT, R0, 0xa, !P2 ;  /* 0x0000000a0000780c */ /* 0x000fc60005721670 */
[----:B------:R-:W-:Y:S01]  /*1d2c0*/  @!P5 STG.E.U8 desc[UR20][R2.64+0x9], R9 ;  /* 0x000009090200d986 */ /* 0x000fe2000c101114 */
[----:B------:R-:W-:Y:S02]  /*1d2d0*/  ISETP.LT.OR P5, PT, R0, 0x11, !P3 ;  /* 0x000000110000780c */ /* 0x000fe40005fa1670 */
[----:B------:R-:W-:Y:S01]  /*1d2e0*/  F2FP.SATFINITE.E4M3.F32.PACK_AB_MERGE_C R12, RZ, R12, RZ ;  /* 0x0000000cff0c723e */ /* 0x000fe200048070ff */
[----:B------:R-:W-:Y:S01]  /*1d2f0*/  FMUL R152, R152, UR22 ;  /* 0x0000001698987c20 */ /* 0x000fe20008400000 */
[----:B------:R-:W-:Y:S01]  /*1d300*/  F2FP.SATFINITE.E4M3.F32.PACK_AB_MERGE_C R13, RZ, R13, RZ ;  /* 0x0000000dff0d723e */ /* 0x000fe200048070ff */
[----:B------:R-:W-:Y:S01]  /*1d310*/  @!P0 STG.E.U8 desc[UR20][R24.64+0x8], R10 ;  /* 0x0000080a18008986 */ /* 0x000fe2000c101114 */
[----:B------:R-:W-:-:S03]  /*1d320*/  ISETP.LT.OR P0, PT, R0, 0x12, !P3 ;  /* 0x000000120000780c */ /* 0x000fc60005f01670 */
[----:B------:R-:W-:Y:S01]  /*1d330*/  @!P1 STG.E.U8 desc[UR20][R24.64+0x9], R11 ;  /* 0x0000090b18009986 */ /* 0x000fe2000c101114 */
[----:B------:R-:W-:-:S03]  /*1d340*/  ISETP.LT.OR P1, PT, R0, 0x11, !P2 ;  /* 0x000000110000780c */ /* 0x000fc60005721670 */
[----:B------:R-:W-:Y:S01]  /*1d350*/  @!P5 STG.E.U8 desc[UR20][R2.64+0x10], R12 ;  /* 0x0000100c0200d986 */ /* 0x000fe2000c101114 */
[C---:B------:R-:W-:Y:S02]  /*1d360*/  ISETP.LT.OR P5, PT, R0.reuse, 0x12, !P2 ;  /* 0x000000120000780c */ /* 0x040fe400057a1670 */
[----:B------:R-:W-:Y:S01]  /*1d370*/  F2FP.SATFINITE.E4M3.F32.PACK_AB_MERGE_C R14, RZ, R14, RZ ;  /* 0x0000000eff0e723e */ /* 0x000fe200048070ff */
[----:B------:R-:W4:Y:S04]  /*1d380*/  LDL.LU R33, [R1+0x210] ;  /* 0x0002100001217983 */ /* 0x000f280000300800 */
[----:B------:R-:W-:Y:S01]  /*1d390*/  @!P0 STG.E.U8 desc[UR20][R2.64+0x11], R13 ;  /* 0x0000110d02008986 */ /* 0x000fe2000c101114 */
[----:B------:R-:W-:Y:S02]  /*1d3a0*/  ISETP.LT.OR P0, PT, R0, 0x19, !P3 ;  /* 0x000000190000780c */ /* 0x000fe40005f01670 */
[----:B------:R-:W-:-:S02]  /*1d3b0*/  F2FP.SATFINITE.E4M3.F32.PACK_AB_MERGE_C R15, RZ, R15, RZ ;  /* 0x0000000fff0f723e */ /* 0x000fc400048070ff */
[----:B------:R-:W-:Y:S01]  /*1d3c0*/  F2FP.SATFINITE.E4M3.F32.PACK_AB_MERGE_C R16, RZ, R16, RZ ;  /* 0x00000010ff10723e */ /* 0x000fe200048070ff */
[----:B------:R-:W-:Y:S01]  /*1d3d0*/  @!P1 STG.E.U8 desc[UR20][R24.64+0x10], R14 ;  /* 0x0000100e18009986 */ /* 0x000fe2000c101114 */
        /* <DEDUP_REMOVED lines=8> */
[----:B------:R-:W3:Y:S01]  /*1d460*/  LDL.LU R31, [R1+0x214] ;  /* 0x00021400011f7983 */ /* 0x000ee20000300800 */
[----:B------:R-:W-:-:S03]  /*1d470*/  F2FP.SATFINITE.E4M3.F32.PACK_AB_MERGE_C R19, RZ, R19, RZ ;  /* 0x00000013ff13723e */ /* 0x000fc600048070ff */
[----:B------:R-:W-:Y:S01]  /*1d480*/  @!P1 STG.E.U8 desc[UR20][R2.64+0x19], R17 ;  /* 0x0000191102009986 */ /* 0x000fe2000c101114 */
[----:B------:R-:W-:-:S03]  /*1d490*/  ISETP.LT.OR P1, PT, R0, 0x21, !P3 ;  /* 0x000000210000780c */ /* 0x000fc60005f21670 */
[----:B------:R-:W-:Y:S01]  /*1d4a0*/  @!P5 STG.E.U8 desc[UR20][R24.64+0x18], R18 ;  /* 0x000018121800d986 */ /* 0x000fe2000c101114 */
[----:B------:R-:W-:-:S03]  /*1d4b0*/  ISETP.LT.OR P5, PT, R0, 0x22, !P3 ;  /* 0x000000220000780c */ /* 0x000fc60005fa1670 */
[----:B------:R-:W-:Y:S01]  /*1d4c0*/  @!P0 STG.E.U8 desc[UR20][R24.64+0x19], R19 ;  /* 0x0000191318008986 */ /* 0x000fe2000c101114 */
[----:B------:R-:W-:Y:S02]  /*1d4d0*/  ISETP.LT.OR P0, PT, R0, 0x21, !P2 ;  /* 0x000000210000780c */ /* 0x000fe40005701670 */
[----:B------:R-:W-:Y:S01]  /*1d4e0*/  F2FP.SATFINITE.E4M3.F32.PACK_AB_MERGE_C R20, RZ, R20, RZ ;  /* 0x00000014ff14723e */ /* 0x000fe200048070ff */
[----:B------:R-:W3:Y:S01]  /*1d4f0*/  LDL.LU R30, [R1+0x218] ;  /* 0x00021800011e7983 */ /* 0x000ee20000300800 */
[----:B------:R-:W-:Y:S01]  /*1d500*/  F2FP.SATFINITE.E4M3.F32.PACK_AB_MERGE_C R21, RZ, R21, RZ ;  /* 0x00000015ff15723e */ /* 0x000fe200048070ff */
[----:B------:R-:W-:Y:S01]  /*1d510*/  FMUL R154, R154, UR22 ;  /* 0x000000169a9a7c20 */ /* 0x000fe20008400000 */
[----:B------:R-:W-:Y:S01]  /*1d520*/  F2FP.SATFINITE.E4M3.F32.PACK_AB_MERGE_C R22, RZ, R22, RZ ;  /* 0x00000016ff16723e */ /* 0x000fe200048070ff */
[----:B------:R-:W-:Y:S01]  /*1d530*/  @!P1 STG.E.U8 desc[UR20][R2.64+0x20], R20 ;  /* 0x0000201402009986 */ /* 0x000fe2000c101114 */
[C---:B------:R-:W-:Y:S01]  /*1d540*/  ISETP.LT.OR P1, PT, R0.reuse, 0x22, !P2 ;  /* 0x000000220000780c */ /* 0x040fe20005721670 */
[----:B------:R-:W-:Y:S01]  /*1d550*/  FMUL R155, R155, UR22 ;  /* 0x000000169b9b7c20 */ /* 0x000fe20008400000 */
[----:B------:R-:W-:Y:S01]  /*1d560*/  F2FP.SATFINITE.E4M3.F32.PACK_AB_MERGE_C R23, RZ, R23, RZ ;  /* 0x00000017ff17723e */ /* 0x000fe200048070ff */
[----:B------:R-:W-:Y:S01]  /*1d570*/  @!P5 STG.E.U8 desc[UR20][R2.64+0x21], R21 ;  /* 0x000021150200d986 */ /* 0x000fe2000c101114 */
[----:B------:R-:W-:Y:S01]  /*1d580*/  ISETP.LT.OR P5, PT, R0, 0x29, !P3 ;  /* 0x000000290000780c */ /* 0x000fe20005fa1670 */
[----:B------:R-:W-:Y:S01]  /*1d590*/  FMUL R156, R156, UR22 ;  /* 0x000000169c9c7c20 */ /* 0x000fe20008400000 */
[----:B------:R-:W-:Y:S01]  /*1d5a0*/  F2FP.SATFINITE.E4M3.F32.PACK_AB_MERGE_C R152, RZ, R152, RZ ;  /* 0x00000098ff98723e */ /* 0x000fe200048070ff */
[----:B------:R-:W-:Y:S01]  /*1d5b0*/  @!P0 STG.E.U8 desc[UR20][R24.64+0x20], R22 ;  /* 0x0000201618008986 */ /* 0x000fe2000c101114 */
[----:B------:R-:W-:Y:S01]  /*1d5c0*/  ISETP.LT.OR P0, PT, R0, 0x2a, !P3 ;  /* 0x0000002a0000780c */ /* 0x000fe20005f01670 */
[----:B------:R-:W-:Y:S01]  /*1d5d0*/  FMUL R157, R157, UR22 ;  /* 0x000000169d9d7c20 */ /* 0x000fe20008400000 */
        /* <DEDUP_REMOVED lines=12> */
[C---:B------:R-:W-:Y:S01]  /*1d6a0*/  ISETP.LT.OR P0, PT, R0.reuse, 0x31, !P3 ;  /* 0x000000310000780c */ /* 0x040fe20005f01670 */
[----:B------:R-:W-:Y:S01]  /*1d6b0*/  FMUL R161, R161, UR22 ;  /* 0x00000016a1a17c20 */ /* 0x000fe20008400000 */
[----:B------:R-:W-:Y:S01]  /*1d6c0*/  ISETP.LT.OR P6, PT, R0, 0x32, !P2 ;  /* 0x000000320000780c */ /* 0x000fe200057c1670 */
        /* <DEDUP_REMOVED lines=43> */
[----:B0-----:R-:W-:Y:S01]  /*1d980*/  F2FP.SATFINITE.E4M3.F32.PACK_AB_MERGE_C R5, RZ, R168, RZ ;  /* 0x000000a8ff05723e */ /* 0x001fe200048070ff */
[----:B------:R-:W-:Y:S01]  /*1d990*/  @!P0 STG.E.U8 desc[UR20][R2.64+0x40], R164 ;  /* 0x000040a402008986 */ /* 0x000fe2000c101114 */
[----:B------:R-:W-:Y:S01]  /*1d9a0*/  ISETP.LT.OR P0, PT, R0, 0x49, !P3 ;  /* 0x000000490000780c */ /* 0x000fe20005f01670 */
[----:B------:R-:W-:Y:S01]  /*1d9b0*/  FMUL R174, R174, UR22 ;  /* 0x00000016aeae7c20 */ /* 0x000fe20008400000 */
[----:B------:R-:W-:Y:S01]  /*1d9c0*/  F2FP.SATFINITE.E4M3.F32.PACK_AB_MERGE_C R169, RZ, R169, RZ ;  /* 0x000000a9ffa9723e */ /* 0x000fe200048070ff */
[----:B------:R-:W-:Y:S01]  /*1d9d0*/  @!P1 STG.E.U8 desc[UR20][R2.64+0x41], R165 ;  /* 0x000041a502009986 */ /* 0x000fe2000c101114 */
[C---:B------:R-:W-:Y:S01]  /*1d9e0*/  ISETP.LT.OR P1, PT, R0.reuse, 0x4a, !P3 ;  /* 0x0000004a0000780c */ /* 0x040fe20005f21670 */
[----:B------:R-:W-:Y:S01]  /*1d9f0*/  FMUL R175, R175, UR22 ;  /* 0x00000016afaf7c20 */ /* 0x000fe20008400000 */
[----:B-1----:R-:W-:Y:S01]  /*1da00*/  F2FP.SATFINITE.E4M3.F32.PACK_AB_MERGE_C R7, RZ, R170, RZ ;  /* 0x000000aaff07723e */ /* 0x002fe200048070ff */
        /* <DEDUP_REMOVED lines=8> */
[----:B------:R0:W-:Y:S01]  /*1da90*/  @!P0 STG.E.U8 desc[UR20][R2.64+0x48], R5 ;  /* 0x0000480502008986 */ /* 0x0001e2000c101114 */
[----:B------:R-:W-:Y:S01]  /*1daa0*/  ISETP.LT.OR P0, PT, R0, 0x51, !P3 ;  /* 0x000000510000780c */ /* 0x000fe20005f01670 */
[----:B------:R-:W-:Y:S01]  /*1dab0*/  FMUL R178, R178, UR22 ;  /* 0x00000016b2b27c20 */ /* 0x000fe20008400000 */
[----:B------:R-:W-:Y:S01]  /*1dac0*/  F2FP.SATFINITE.E4M3.F32.PACK_AB_MERGE_C R175, RZ, R175, RZ ;  /* 0x000000afffaf723e */ /* 0x000fe200048070ff */
[----:B------:R-:W-:Y:S01]  /*1dad0*/  @!P1 STG.E.U8 desc[UR20][R2.64+0x49], R169 ;  /* 0x000049a902009986 */ /* 0x000fe2000c101114 */
[----:B------:R-:W-:Y:S01]  /*1dae0*/  ISETP.LT.OR P1, PT, R0, 0x52, !P3 ;  /* 0x000000520000780c */ /* 0x000fe20005f21670 */
[----:B------:R-:W-:Y:S01]  /*1daf0*/  FMUL R179, R179, UR22 ;  /* 0x00000016b3b37c20 */ /* 0x000fe20008400000 */
[----:B------:R-:W-:Y:S01]  /*1db00*/  FMUL R180, R180, UR22 ;  /* 0x00000016b4b47c20 */ /* 0x000fe20008400000 */
[----:B------:R1:W-:Y:S01]  /*1db10*/  @!P5 STG.E.U8 desc[UR20][R24.64+0x48], R7 ;  /* 0x000048071800d986 */ /* 0x0003e2000c101114 */
[----:B------:R-:W-:Y:S01]  /*1db20*/  ISETP.LT.OR P5, PT, R0, 0x51, !P2 ;  /* 0x000000510000780c */ /* 0x000fe200057a1670 */
[----:B------:R-:W-:Y:S01]  /*1db30*/  FMUL R181, R181, UR22 ;  /* 0x00000016b5b57c20 */ /* 0x000fe20008400000 */
[----:B------:R-:W-:Y:S01]  /*1db40*/  F2FP.SATFINITE.E4M3.F32.PACK_AB_MERGE_C R177, RZ, R177, RZ ;  /* 0x000000b1ffb1723e */ /* 0x000fe200048070ff */
[----:B------:R-:W-:Y:S01]  /*1db50*/  @!P6 STG.E.U8 desc[UR20][R24.64+0x49], R171 ;  /* 0x000049ab1800e986 */ /* 0x000fe2000c101114 */
[----:B0-----:R-:W-:Y:S01]  /*1db60*/  F2FP.SATFINITE.E4M3.F32.PACK_AB_MERGE_C R5, RZ, R172, RZ ;  /* 0x000000acff05723e */ /* 0x001fe200048070ff */
[----:B------:R-:W-:Y:S01]  /*1db70*/  FMUL R182, R182, UR22 ;  /* 0x00000016b6b67c20 */ /* 0x000fe20008400000 */
[C---:B------:R-:W-:Y:S01]  /*1db80*/  ISETP.LT.OR P6, PT, R0.reuse, 0x52, !P2 ;  /* 0x000000520000780c */ /* 0x040fe200057c1670 */
[----:B------:R-:W-:Y:S01]  /*1db90*/  FMUL R183, R183, UR22 ;  /* 0x00000016b7b77c20 */ /* 0x000fe20008400000 */
[----:B------:R-:W-:Y:S01]  /*1dba0*/  F2FP.SATFINITE.E4M3.F32.PACK_AB_MERGE_C R179, RZ, R179, RZ ;  /* 0x000000b3ffb3723e */ /* 0x000fe200048070ff */
[----:B------:R0:W-:Y:S01]  /*1dbb0*/  @!P0 STG.E.U8 desc[UR20][R2.64+0x50], R5 ;  /* 0x0000500502008986 */ /* 0x0001e2000c101114 */
[----:B------:R-:W-:Y:S01]  /*1dbc0*/  ISETP.LT.OR P0, PT, R0, 0x59, !P3 ;  /* 0x000000590000780c */ /* 0x000fe20005f01670 */
[----:B------:R-:W-:Y:S01]  /*1dbd0*/  FMUL R184, R184, UR22 ;  /* 0x00000016b8b87c20 */ /* 0x000fe20008400000 */
[----:B-1----:R-:W-:Y:S01]  /*1dbe0*/  F2FP.SATFINITE.E4M3.F32.PACK_AB_MERGE_C R7, RZ, R174, RZ ;  /* 0x000000aeff07723e */ /* 0x002fe200048070ff */
        /* <DEDUP_REMOVED lines=9> */
[----:B0-----:R-:W-:Y:S01]  /*1dc80*/  F2FP.SATFINITE.E4M3.F32.PACK_AB_MERGE_C R5, RZ, R176, RZ ;  /* 0x000000b0ff05723e */ /* 0x001fe200048070ff */
[----:B------:R-:W-:Y:S01]  /*1dc90*/  FMUL R187, R187, UR22 ;  /* 0x00000016bbbb7c20 */ /* 0x000fe20008400000 */
[----:B------:R-:W-:Y:S01]  /*1dca0*/  ISETP.LT.OR P6, PT, R0, 0x5a, !P2 ;  /* 0x0000005a0000780c */ /* 0x000fe200057c1670 */
[----:B------:R-:W-:Y:S01]  /*1dcb0*/  FMUL R188, R188, UR22 ;  /* 0x00000016bcbc7c20 */ /* 0x000fe20008400000 */
[----:B------:R-:W-:Y:S01]  /*1dcc0*/  F2FP.SATFINITE.E4M3.F32.PACK_AB_MERGE_C R185, RZ, R185, RZ ;  /* 0x000000b9ffb9723e */ /* 0x000fe200048070ff */
[----:B------:R0:W-:Y:S01]  /*1dcd0*/  @!P0 STG.E.U8 desc[UR20][R2.64+0x58], R5 ;  /* 0x0000580502008986 */ /* 0x0001e2000c101114 */
[C---:B------:R-:W-:Y:S01]  /*1dce0*/  ISETP.LT.OR P0, PT, R0.reuse, 0x61, !P3 ;  /* 0x000000610000780c */ /* 0x040fe20005f01670 */
[----:B------:R-:W-:Y:S01]  /*1dcf0*/  FMUL R189, R189, UR22 ;  /* 0x00000016bdbd7c20 */ /* 0x000fe20008400000 */
[----:B-1----:R-:W-:Y:S01]  /*1dd00*/  F2FP.SATFINITE.E4M3.F32.PACK_AB_MERGE_C R7, RZ, R178, RZ ;  /* 0x000000b2ff07723e */ /* 0x002fe200048070ff */
[----:B------:R-:W-:Y:S01]  /*1dd10*/  @!P1 STG.E.U8 desc[UR20][R2.64+0x59], R177 ;  /* 0x000059b102009986 */ /* 0x000fe2000c101114 */
[----:B------:R-:W-:Y:S01]  /*1dd20*/  ISETP.LT.OR P1, PT, R0, 0x62, !P3 ;  /* 0x000000620000780c */ /* 0x000fe20005f21670 */
[----:B------:R-:W-:Y:S01]  /*1dd30*/  FMUL R190, R190, UR22 ;  /* 0x00000016bebe7c20 */ /* 0x000fe20008400000 */
[----:B------:R-:W-:Y:S01]  /*1dd40*/  F2FP.SATFINITE.E4M3.F32.PACK_AB_MERGE_C R187, RZ, R187, RZ ;  /* 0x000000bbffbb723e */ /* 0x000fe200048070ff */
[----:B------:R1:W-:Y:S01]  /*1dd50*/  @!P5 STG.E.U8 desc[UR20][R24.64+0x58], R7 ;  /* 0x000058071800d986 */ /* 0x0003e2000c101114 */
[----:B------:R-:W-:Y:S01]  /*1dd60*/  ISETP.LT.OR P5, PT, R0, 0x61, !P2 ;  /* 0x000000610000780c */ /* 0x000fe200057a1670 */
[----:B------:R-:W-:Y:S01]  /*1dd70*/  FMUL R191, R191, UR22 ;  /* 0x00000016bfbf7c20 */ /* 0x000fe20008400000 */
[----:B------:R-:W-:Y:S01]  /*1dd80*/  FMUL R192, R192, UR22 ;  /* 0x00000016c0c07c20 */ /* 0x000fe20008400000 */
[----:B0-----:R-:W-:Y:S01]  /*1dd90*/  F2FP.SATFINITE.E4M3.F32.PACK_AB_MERGE_C R5, RZ, R180, RZ ;  /* 0x000000b4ff05723e */ /* 0x001fe200048070ff */
[----:B------:R-:W-:Y:S01]  /*1dda0*/  @!P6 STG.E.U8 desc[UR20][R24.64+0x59], R179 ;  /* 0x000059b31800e986 */ /* 0x000fe2000c101114 */
        /* <DEDUP_REMOVED lines=38> */
[----:B------:R-:W-:Y:S01]  /*1e010*/  FMUL R204, R204, UR22 ;  /* 0x00000016cccc7c20 */ /* 0x000fe20008400000 */
        /* <DEDUP_REMOVED lines=107> */
[----:B--2---:R-:W-:Y:S01]  /*1e6d0*/  FMUL R4, R35, UR22 ;  /* 0x0000001623047c20 */ /* 0x004fe20008400000 */
        /* <DEDUP_REMOVED lines=9> */
[----:B------:R-:W-:-:S02]  /*1e770*/  ISETP.LT.OR P5, PT, R0, 0xa9, !P2 ;  /* 0x000000a90000780c */ /* 0x000fc400057a1670 */
[----:B------:R-:W-:Y:S01]  /*1e780*/  F2FP.SATFINITE.E4M3.F32.PACK_AB_MERGE_C R235, RZ, R235, RZ ;  /* 0x000000ebffeb723e */ /* 0x000fe200048070ff */
[----:B------:R-:W-:Y:S01]  /*1e790*/  @!P6 STG.E.U8 desc[UR20][R24.64+0xa1], R215 ;  /* 0x0000a1d71800e986 */ /* 0x000fe2000c101114 */
[----:B0-----:R-:W-:Y:S02]  /*1e7a0*/  F2FP.SATFINITE.E4M3.F32.PACK_AB_MERGE_C R5, RZ, R216, RZ ;  /* 0x000000d8ff05723e */ /* 0x001fe400048070ff */
[C---:B------:R-:W-:Y:S01]  /*1e7b0*/  ISETP.LT.OR P6, PT, R0.reuse, 0xaa, !P2 ;  /* 0x000000aa0000780c */ /* 0x040fe200057c1670 */
[----:B------:R-:W2:Y:S04]  /*1e7c0*/  LDL.LU R36, [R1+0x21c] ;  /* 0x00021c0001247983 */ /* 0x000ea80000300800 */
[----:B------:R0:W-:Y:S01]  /*1e7d0*/  @!P0 STG.E.U8 desc[UR20][R2.64+0xa8], R5 ;  /* 0x0000a80502008986 */ /* 0x0001e2000c101114 */
[----:B------:R-:W-:-:S02]  /*1e7e0*/  ISETP.LT.OR P0, PT, R0, 0xb1, !P3 ;  /* 0x000000b10000780c */ /* 0x000fc40005f01670 */
[----:B-1----:R-:W-:Y:S01]  /*1e7f0*/  F2FP.SATFINITE.E4M3.F32.PACK_AB_MERGE_C R7, RZ, R218, RZ ;  /* 0x000000daff07723e */ /* 0x002fe200048070ff */
[----:B------:R-:W-:Y:S01]  /*1e800*/  @!P1 STG.E.U8 desc[UR20][R2.64+0xa9], R217 ;  /* 0x0000a9d902009986 */ /* 0x000fe2000c101114 */
[----:B------:R-:W-:-:S03]  /*1e810*/  ISETP.LT.OR P1, PT, R0, 0xb2, !P3 ;  /* 0x000000b20000780c */ /* 0x000fc60005f21670 */
[----:B------:R1:W-:Y:S01]  /*1e820*/  @!P5 STG.E.U8 desc[UR20][R24.64+0xa8], R7 ;  /* 0x0000a8071800d986 */ /* 0x0003e2000c101114 */
[C---:B------:R-:W-:Y:S02]  /*1e830*/  ISETP.LT.OR P5, PT, R0.reuse, 0xb1, !P2 ;  /* 0x000000b10000780c */ /* 0x040fe400057a1670 */
[----:B0-----:R-:W-:Y:S01]  /*1e840*/  F2FP.SATFINITE.E4M3.F32.PACK_AB_MERGE_C R5, RZ, R220, RZ ;  /* 0x000000dcff05723e */ /* 0x001fe200048070ff */
[----:B------:R-:W-:Y:S01]  /*1e850*/  @!P6 STG.E.U8 desc[UR20][R24.64+0xa9], R219 ;  /* 0x0000a9db1800e986 */ /* 0x000fe2000c101114 */
[----:B------:R-:W-:-:S03]  /*1e860*/  ISETP.LT.OR P6, PT, R0, 0xb2, !P2 ;  /* 0x000000b20000780c */ /* 0x000fc600057c1670 */
[----:B------:R0:W-:Y:S01]  /*1e870*/  @!P0 STG.E.U8 desc[UR20][R2.64+0xb0], R5 ;  /* 0x0000b00502008986 */ /* 0x0001e2000c101114 */
[C---:B------:R-:W-:Y:S02]  /*1e880*/  ISETP.LT.OR P0, PT, R0.reuse, 0xb9, !P3 ;  /* 0x000000b90000780c */ /* 0x040fe40005f01670 */
        /* <DEDUP_REMOVED lines=29> */
[----:B------:R-:W-:Y:S02]  /*1ea60*/  ISETP.LT.OR P0, PT, R0, 0xd1, !P3 ;  /* 0x000000d10000780c */ /* 0x000fe40005f01670 */
[----:B-1----:R-:W-:Y:S01]  /*1ea70*/  F2FP.SATFINITE.E4M3.F32.PACK_AB_MERGE_C R7, RZ, R234, RZ ;  /* 0x000000eaff07723e */ /* 0x002fe200048070ff */
[----:B------:R-:W2:Y:S01]  /*1ea80*/  LDL.LU R35, [R1+0x220] ;  /* 0x0002200001237983 */ /* 0x000ea20000300800 */
[----:B------:R-:W-:Y:S01]  /*1ea90*/  F2FP.SATFINITE.E4M3.F32.PACK_AB_MERGE_C R9, RZ, R236, RZ ;  /* 0x000000ecff09723e */ /* 0x000fe200048070ff */
[----:B----4-:R-:W-:Y:S01]  /*1eaa0*/  FMUL R6, R33, UR22 ;  /* 0x0000001621067c20 */ /* 0x010fe20008400000 */
[----:B------:R-:W-:Y:S01]  /*1eab0*/  F2FP.SATFINITE.E4M3.F32.PACK_AB_MERGE_C R11, RZ, R4, RZ ;  /* 0x00000004ff0b723e */ /* 0x000fe200048070ff */
[----:B------:R-:W-:Y:S01]  /*1eac0*/  @!P1 STG.E.U8 desc[UR20][R2.64+0xc9], R233 ;  /* 0x0000c9e902009986 */ /* 0x000fe2000c101114 */
[----:B0-----:R-:W-:Y:S01]  /*1ead0*/  FMUL R5, R34, UR22 ;  /* 0x0000001622057c20 */ /* 0x001fe20008400000 */
[----:B-----5:R-:W-:-:S02]  /*1eae0*/  FMUL R4, R38, UR22 ;  /* 0x0000001626047c20 */ /* 0x020fc40008400000 */
[----:B------:R-:W4:Y:S01]  /*1eaf0*/  LDL.LU R34, [R1+0x224] ;  /* 0x0002240001227983 */ /* 0x000f220000300800 */
[----:B------:R-:W-:-:S03]  /*1eb00*/  ISETP.LT.OR P1, PT, R0, 0xd2, !P3 ;  /* 0x000000d20000780c */ /* 0x000fc60005f21670 */
[----:B------:R-:W5:Y:S04]  /*1eb10*/  LDL.LU R33, [R1+0x228] ;  /* 0x0002280001217983 */ /* 0x000f680000300800 */
[----:B------:R3:W-:Y:S01]  /*1eb20*/  @!P5 STG.E.U8 desc[UR20][R24.64+0xc8], R7 ;  /* 0x0000c8071800d986 */ /* 0x0007e2000c101114 */
[----:B------:R-:W-:-:S03]  /*1eb30*/  ISETP.LT.OR P5, PT, R0, 0xd1, !P2 ;  /* 0x000000d10000780c */ /* 0x000fc600057a1670 */
[----:B------:R-:W-:Y:S01]  /*1eb40*/  @!P6 STG.E.U8 desc[UR20][R24.64+0xc9], R235 ;  /* 0x0000c9eb1800e986 */ /* 0x000fe2000c101114 */
[----:B------:R-:W-:-:S03]  /*1eb50*/  ISETP.LT.OR P6, PT, R0, 0xd2, !P2 ;  /* 0x000000d20000780c */ /* 0x000fc600057c1670 */
[----:B------:R0:W-:Y:S01]  /*1eb60*/  @!P0 STG.E.U8 desc[UR20][R2.64+0xd0], R9 ;  /* 0x0000d00902008986 */ /* 0x0001e2000c101114 */
[----:B---3--:R-:W-:-:S03]  /*1eb70*/  FMUL R7, R31, UR22 ;  /* 0x000000161f077c20 */ /* 0x008fc60008400000 */
[----:B------:R-:W3:Y:S04]  /*1eb80*/  LDL.LU R31, [R1+0x22c] ;  /* 0x00022c00011f7983 */ /* 0x000ee80000300800 */
[----:B------:R-:W3:Y:S01]  /*1eb90*/  LDL.LU R38, [R1+0x230] ;  /* 0x0002300001267983 */ /* 0x000ee20000300800 */
[----:B0-----:R-:W-:Y:S01]  /*1eba0*/  F2FP.SATFINITE.E4M3.F32.PACK_AB_MERGE_C R9, RZ, R4, RZ ;  /* 0x00000004ff09723e */ /* 0x001fe200048070ff */
[----:B------:R-:W-:Y:S02]  /*1ebb0*/  FMUL R4, R30, UR22 ;  /* 0x000000161e047c20 */ /* 0x000fe40008400000 */
[----:B------:R-:W3:Y:S01]  /*1ebc0*/  LDL.LU R30, [R1+0x234] ;  /* 0x00023400011e7983 */ /* 0x000ee20000300800 */
[----:B------:R-:W-:Y:S02]  /*1ebd0*/  F2FP.SATFINITE.E4M3.F32.PACK_AB_MERGE_C R237, RZ, R237, RZ ;  /* 0x000000edffed723e */ /* 0x000fe400048070ff */
[----:B------:R-:W-:Y:S01]  /*1ebe0*/  F2FP.SATFINITE.E4M3.F32.PACK_AB_MERGE_C R13, RZ, R5, RZ ;  /* 0x00000005ff0d723e */ /* 0x000fe200048070ff */
[----:B------:R-:W-:Y:S01]  /*1ebf0*/  FMUL R5, R37, UR22 ;  /* 0x0000001625057c20 */ /* 0x000fe20008400000 */
[----:B------:R-:W-:Y:S01]  /*1ec00*/  ISETP.LT.OR P0, PT, R0, 0xd9, !P3 ;  /* 0x000000d90000780c */ /* 0x000fe20005f01670 */
[----:B------:R-:W3:Y:S01]  /*1ec10*/  LDL.LU R37, [R1+0x238] ;  /* 0x0002380001257983 */ /* 0x000ee20000300800 */
[----:B------:R-:W-:-:S03]  /*1ec20*/  F2FP.SATFINITE.E4M3.F32.PACK_AB_MERGE_C R15, RZ, R6, RZ ;  /* 0x00000006ff0f723e */ /* 0x000fc600048070ff */
[----:B------:R-:W-:Y:S01]  /*1ec30*/  @!P1 STG.E.U8 desc[UR20][R2.64+0xd1], R237 ;  /* 0x0000d1ed02009986 */ /* 0x000fe2000c101114 */
[----:B------:R-:W-:-:S03]  /*1ec40*/  ISETP.LT.OR P1, PT, R0, 0xda, !P3 ;  /* 0x000000da0000780c */ /* 0x000fc60005f21670 */
[----:B------:R0:W-:Y:S01]  /*1ec50*/  @!P5 STG.E.U8 desc[UR20][R24.64+0xd0], R11 ;  /* 0x0000d00b1800d986 */ /* 0x0001e2000c101114 */
[----:B------:R-:W-:-:S03]  /*1ec60*/  ISETP.LT.OR P5, PT, R0, 0xd9, !P2 ;  /* 0x000000d90000780c */ /* 0x000fc600057a1670 */
[----:B------:R1:W-:Y:S01]  /*1ec70*/  @!P6 STG.E.U8 desc[UR20][R24.64+0xd1], R13 ;  /* 0x0000d10d1800e986 */ /* 0x0003e2000c101114 */
[----:B0-----:R-:W-:Y:S02]  /*1ec80*/  F2FP.SATFINITE.E4M3.F32.PACK_AB_MERGE_C R11, RZ, R5, RZ ;  /* 0x00000005ff0b723e */ /* 0x001fe400048070ff */
[----:B-1----:R-:W-:Y:S01]  /*1ec90*/  F2FP.SATFINITE.E4M3.F32.PACK_AB_MERGE_C R13, RZ, R7, RZ ;  /* 0x00000007ff0d723e */ /* 0x002fe200048070ff */
[----:B------:R0:W-:Y:S04]  /*1eca0*/  @!P0 STG.E.U8 desc[UR20][R2.64+0xd8], R9 ;  /* 0x0000d80902008986 */ /* 0x0001e8000c101114 */
[----:B------:R1:W-:Y:S01]  /*1ecb0*/  @!P1 STG.E.U8 desc[UR20][R2.64+0xd9], R11 ;  /* 0x0000d90b02009986 */ /* 0x0003e2000c101114 */
[----:B0-----:R-:W-:-:S03]  /*1ecc0*/  F2FP.SATFINITE.E4M3.F32.PACK_AB_MERGE_C R9, RZ, R4, RZ ;  /* 0x00000004ff09723e */ /* 0x001fc600048070ff */
[----:B------:R0:W-:Y:S01]  /*1ecd0*/  @!P5 STG.E.U8 desc[UR20][R24.64+0xd8], R15 ;  /* 0x0000d80f1800d986 */ /* 0x0001e2000c101114 */
[----:B--2---:R-:W-:-:S03]  /*1ece0*/  FMUL R5, R36, UR22 ;  /* 0x0000001624057c20 */ /* 0x004fc60008400000 */
[----:B------:R-:W2:Y:S02]  /*1ecf0*/  LDL.LU R36, [R1+0x23c] ;  /* 0x00023c0001247983 */ /* 0x000ea40000300800 */
[----:B-1----:R-:W-:Y:S01]  /*1ed00*/  F2FP.SATFINITE.E4M3.F32.PACK_AB_MERGE_C R11, RZ, R5, RZ ;  /* 0x00000005ff0b723e */ /* 0x002fe200048070ff */
[----:B------:R-:W-:Y:S02]  /*1ed10*/  FMUL R6, R35, UR22 ;  /* 0x0000001623067c20 */ /* 0x000fe40008400000 */
[----:B------:R-:W2:Y:S01]  /*1ed20*/  LDL.LU R35, [R1+0x240] ;  /* 0x0002400001237983 */ /* 0x000ea20000300800 */
[----:B----4-:R-:W-:-:S03]  /*1ed30*/  FMUL R7, R34, UR22 ;  /* 0x0000001622077c20 */ /* 0x010fc60008400000 */
[----:B------:R-:W4:Y:S01]  /*1ed40*/  LDL.LU R34, [R1+0x244] ;  /* 0x0002440001227983 */ /* 0x000f220000300800 */
[----:B-----5:R-:W-:-:S03]  /*1ed50*/  FMUL R4, R33, UR22 ;  /* 0x0000001621047c20 */ /* 0x020fc60008400000 */
[----:B------:R-:W5:Y:S01]  /*1ed60*/  LDL.LU R33, [R1+0x248] ;  /* 0x0002480001217983 */ /* 0x000f620000300800 */
[----:B0-----:R-:W-:Y:S01]  /*1ed70*/  F2FP.SATFINITE.E4M3.F32.PACK_AB_MERGE_C R15, RZ, R6, RZ ;  /* 0x00000006ff0f723e */ /* 0x001fe200048070ff */
[----:B---3--:R-:W-:Y:S02]  /*1ed80*/  FMUL R5, R31, UR22 ;  /* 0x000000161f057c20 */ /* 0x008fe40008400000 */
[----:B------:R-:W3:Y:S01]  /*1ed90*/  LDL.LU R31, [R1+0x24c] ;  /* 0x00024c00011f7983 */ /* 0x000ee20000300800 */
[----:B------:R-:W-:-:S03]  /*1eda0*/  FMUL R6, R30, UR22 ;  /* 0x000000161e067c20 */ /* 0x000fc60008400000 */
[----:B------:R-:W3:Y:S01]  /*1edb0*/  LDL.LU R30, [R1+0x250] ;  /* 0x00025000011e7983 */ /* 0x000ee20000300800 */
[C---:B------:R-:W-:Y:S02]  /*1edc0*/  ISETP.LT.OR P6, PT, R0.reuse, 0xda, !P2 ;  /* 0x000000da0000780c */ /* 0x040fe400057c1670 */
[C---:B------:R-:W-:Y:S02]  /*1edd0*/  ISETP.LT.OR P5, PT, R0.reuse, 0xe1, !P3 ;  /* 0x000000e10000780c */ /* 0x040fe40005fa1670 */
[C---:B------:R-:W-:Y:S02]  /*1ede0*/  ISETP.LT.OR P0, PT, R0.reuse, 0xe1, !P2 ;  /* 0x000000e10000780c */ /* 0x040fe40005701670 */
[----:B------:R-:W-:-:S07]  /*1edf0*/  ISETP.LT.OR P1, PT, R0, 0xe2, !P2 ;  /* 0x000000e20000780c */ /* 0x000fce0005721670 */
[----:B------:R0:W-:Y:S01]  /*1ee00*/  @!P6 STG.E.U8 desc[UR20][R24.64+0xd9], R13 ;  /* 0x0000d90d1800e986 */ /* 0x0001e2000c101114 */
[C---:B------:R-:W-:Y:S02]  /*1ee10*/  ISETP.LT.OR P6, PT, R0.reuse, 0xe2, !P3 ;  /* 0x000000e20000780c */ /* 0x040fe40005fc1670 */
[----:B------:R-:W-:Y:S01]  /*1ee20*/  F2FP.SATFINITE.E4M3.F32.PACK_AB_MERGE_C R7, RZ, R7, RZ ;  /* 0x00000007ff07723e */ /* 0x000fe200048070ff */
[----:B------:R1:W-:Y:S01]  /*1ee30*/  @!P5 STG.E.U8 desc[UR20][R2.64+0xe0], R9 ;  /* 0x0000e0090200d986 */ /* 0x0003e2000c101114 */
[----:B------:R-:W-:Y:S02]  /*1ee40*/  ISETP.LT.OR P5, PT, R0, 0xea, !P2 ;  /* 0x000000ea0000780c */ /* 0x000fe400057a1670 */
[----:B0-----:R-:W-:Y:S01]  /*1ee50*/  F2FP.SATFINITE.E4M3.F32.PACK_AB_MERGE_C R13, RZ, R4, RZ ;  /* 0x00000004ff0d723e */ /* 0x001fe200048070ff */
[----:B------:R-:W-:-:S06]  /*1ee60*/  FMUL R4, R38, UR22 ;  /* 0x0000001626047c20 */ /* 0x000fcc0008400000 */
[----:B------:R-:W-:Y:S01]  /*1ee70*/  @!P6 STG.E.U8 desc[UR20][R2.64+0xe1], R11 ;  /* 0x0000e10b0200e986 */ /* 0x000fe2000c101114 */
[----:B------:R-:W-:-:S03]  /*1ee80*/  ISETP.LT.OR P6, PT, R0, 0xe9, !P3 ;  /* 0x000000e90000780c */ /* 0x000fc60005fc1670 */
[----:B------:R-:W-:Y:S01]  /*1ee90*/  @!P0 STG.E.U8 desc[UR20][R24.64+0xe0], R15 ;  /* 0x0000e00f18008986 */ /* 0x000fe2000c101114 */
[----:B------:R-:W-:-:S03]  /*1eea0*/  ISETP.LT.OR P0, PT, R0, 0xea, !P3 ;  /* 0x000000ea0000780c */ /* 0x000fc60005f01670 */
[----:B------:R0:W-:Y:S04]  /*1eeb0*/  @!P1 STG.E.U8 desc[UR20][R24.64+0xe1], R7 ;  /* 0x0000e10718009986 */ /* 0x0001e8000c101114 */
[----:B------:R-:W3:Y:S01]  /*1eec0*/  LDL.LU R38, [R1+0x254] ;  /* 0x0002540001267983 */ /* 0x000ee20000300800 */
[----:B-1----:R-:W-:Y:S02]  /*1eed0*/  F2FP.SATFINITE.E4M3.F32.PACK_AB_MERGE_C R9, RZ, R5, RZ ;  /* 0x00000005ff09723e */ /* 0x002fe400048070ff */
[----:B0-----:R-:W-:Y:S01]  /*1eee0*/  F2FP.SATFINITE.E4M3.F32.PACK_AB_MERGE_C R7, RZ, R4, RZ ;  /* 0x00000004ff07723e */ /* 0x001fe200048070ff */
[----:B------:R-:W-:Y:S02]  /*1eef0*/  FMUL R4, R37, UR22 ;  /* 0x0000001625047c20 */ /* 0x000fe40008400000 */
[----:B------:R-:W3:Y:S01]  /*1ef00*/  LDL.LU R37, [R1+0x258] ;  /* 0x0002580001257983 */ /* 0x000ee20000300800 */
[----:B------:R-:W-:-:S02]  /*1ef10*/  F2FP.SATFINITE.E4M3.F32.PACK_AB_MERGE_C R11, RZ, R6, RZ ;  /* 0x00000006ff0b723e */ /* 0x000fc400048070ff */
[----:B------:R-:W-:Y:S01]  /*1ef20*/  F2FP.SATFINITE.E4M3.F32.PACK_AB_MERGE_C R15, RZ, R4, RZ ;  /* 0x00000004ff0f723e */ /* 0x000fe200048070ff */
[----:B------:R-:W-:Y:S04]  /*1ef30*/  @!P6 STG.E.U8 desc[UR20][R2.64+0xe8], R13 ;  /* 0x0000e80d0200e986 */ /* 0x000fe8000c101114 */
[----:B------:R0:W-:Y:S04]  /*1ef40*/  @!P0 STG.E.U8 desc[UR20][R2.64+0xe9], R9 ;  /* 0x0000e90902008986 */ /* 0x0001e8000c101114 */
[----:B------:R1:W-:Y:S01]  /*1ef50*/  @!P5 STG.E.U8 desc[UR20][R24.64+0xe9], R11 ;  /* 0x0000e90b1800d986 */ /* 0x0003e2000c101114 */
[----:B--2---:R-:W-:-:S03]  /*1ef60*/  FMUL R5, R36, UR22 ;  /* 0x0000001624057c20 */ /* 0x004fc60008400000 */
[----:B------:R-:W2:Y:S02]  /*1ef70*/  LDL.LU R36, [R1+0x25c] ;  /* 0x00025c0001247983 */ /* 0x000ea40000300800 */
[----:B0-----:R-:W-:Y:S01]  /*1ef80*/  F2FP.SATFINITE.E4M3.F32.PACK_AB_MERGE_C R9, RZ, R5, RZ ;  /* 0x00000005ff09723e */ /* 0x001fe200048070ff */
[----:B------:R-:W-:Y:S02]  /*1ef90*/  FMUL R6, R35, UR22 ;  /* 0x0000001623067c20 */ /* 0x000fe40008400000 */
[----:B------:R-:W2:Y:S01]  /*1efa0*/  LDL.LU R35, [R1+0x260] ;  /* 0x0002600001237983 */ /* 0x000ea20000300800 */
[----:B----4-:R-:W-:-:S03]  /*1efb0*/  FMUL R4, R34, UR22 ;  /* 0x0000001622047c20 */ /* 0x010fc60008400000 */
[----:B------:R-:W4:Y:S02]  /*1efc0*/  LDL.LU R34, [R1+0x264] ;  /* 0x0002640001227983 */ /* 0x000f240000300800 */
[----:B-1----:R-:W-:Y:S01]  /*1efd0*/  F2FP.SATFINITE.E4M3.F32.PACK_AB_MERGE_C R11, RZ, R4, RZ ;  /* 0x00000004ff0b723e */ /* 0x002fe200048070ff */
[----:B-----5:R-:W-:Y:S02]  /*1efe0*/  FMUL R4, R33, UR22 ;  /* 0x0000001621047c20 */ /* 0x020fe40008400000 */
[----:B------:R-:W5:Y:S03]  /*1eff0*/  LDL.LU R33, [R1+0x268] ;  /* 0x0002680001217983 */ /* 0x000f660000300800 */
[----:B------:R-:W-:Y:S01]  /*1f000*/  F2FP.SATFINITE.E4M3.F32.PACK_AB_MERGE_C R13, RZ, R4, RZ ;  /* 0x00000004ff0d723e */ /* 0x000fe200048070ff */
        /* <DEDUP_REMOVED lines=9> */
[----:B------:R-:W-:-:S03]  /*1f0a0*/  ISETP.LT.OR P1, PT, R0, 0xf1, !P2 ;  /* 0x000000f10000780c */ /* 0x000fc60005721670 */
[----:B------:R1:W-:Y:S01]  /*1f0b0*/  @!P6 STG.E.U8 desc[UR20][R2.64+0xf0], R15 ;  /* 0x0000f00f0200e986 */ /* 0x0003e2000c101114 */
[C---:B------:R-:W-:Y:S02]  /*1f0c0*/  ISETP.LT.OR P6, PT, R0.reuse, 0xf9, !P3 ;  /* 0x000000f90000780c */ /* 0x040fe40005fc1670 */
[----:B------:R-:W-:Y:S01]  /*1f0d0*/  ISETP.LT.OR P3, PT, R0, 0xfa, !P3 ;  /* 0x000000fa0000780c */ /* 0x000fe20005f61670 */
[----:B------:R1:W-:Y:S01]  /*1f0e0*/  @!P0 STG.E.U8 desc[UR20][R2.64+0xf1], R9 ;  /* 0x0000f10902008986 */ /* 0x0003e2000c101114 */
[----:B0-----:R-:W-:Y:S02]  /*1f0f0*/  F2FP.SATFINITE.E4M3.F32.PACK_AB_MERGE_C R7, RZ, R6, RZ ;  /* 0x00000006ff07723e */ /* 0x001fe400048070ff */
[----:B-1----:R-:W-:Y:S02]  /*1f100*/  F2FP.SATFINITE.E4M3.F32.PACK_AB_MERGE_C R15, RZ, R5, RZ ;  /* 0x00000005ff0f723e */ /* 0x002fe400048070ff */
[----:B------:R-:W-:Y:S01]  /*1f110*/  F2FP.SATFINITE.E4M3.F32.PACK_AB_MERGE_C R9, RZ, R4, RZ ;  /* 0x00000004ff09723e */ /* 0x000fe200048070ff */
[----:B------:R-:W-:-:S02]  /*1f120*/  FMUL R4, R38, UR22 ;  /* 0x0000001626047c20 */ /* 0x000fc40008400000 */
[----:B------:R-:W3:Y:S04]  /*1f130*/  LDL.LU R38, [R1+0x274] ;  /* 0x0002740001267983 */ /* 0x000ee80000300800 */
[----:B------:R0:W-:Y:S01]  /*1f140*/  @!P5 STG.E.U8 desc[UR20][R24.64+0xf1], R11 ;  /* 0x0000f10b1800d986 */ /* 0x0001e2000c101114 */
[----:B------:R-:W-:Y:S01]  /*1f150*/  ISETP.LT.OR P5, PT, R0, 0xf9, !P2 ;  /* 0x000000f90000780c */ /* 0x000fe200057a1670 */
[----:B------:R-:W-:Y:S02]  /*1f160*/  FMUL R5, R37, UR22 ;  /* 0x0000001625057c20 */ /* 0x000fe40008400000 */
[----:B------:R-:W3:Y:S04]  /*1f170*/  LDL.LU R37, [R1+0x278] ;  /* 0x0002780001257983 */ /* 0x000ee80000300800 */
[----:B------:R1:W-:Y:S04]  /*1f180*/  @!P1 STG.E.U8 desc[UR20][R24.64+0xf0], R7 ;  /* 0x0000f00718009986 */ /* 0x0003e8000c101114 */
[----:B------:R-:W-:Y:S04]  /*1f190*/  @!P6 STG.E.U8 desc[UR20][R2.64+0xf8], R13 ;  /* 0x0000f80d0200e986 */ /* 0x000fe8000c101114 */
[----:B------:R4:W-:Y:S01]  /*1f1a0*/  @!P3 STG.E.U8 desc[UR20][R2.64+0xf9], R15 ;  /* 0x0000f90f0200b986 */ /* 0x0009e2000c101114 */
[----:B0-----:R-:W-:-:S03]  /*1f1b0*/  F2FP.SATFINITE.E4M3.F32.PACK_AB_MERGE_C R11, RZ, R4, RZ ;  /* 0x00000004ff0b723e */ /* 0x001fc600048070ff */
[----:B------:R0:W-:Y:S01]  /*1f1c0*/  @!P5 STG.E.U8 desc[UR20][R24.64+0xf8], R9 ;  /* 0x0000f8091800d986 */ /* 0x0001e2000c101114 */
[----:B--2---:R-:W-:-:S03]  /*1f1d0*/  FMUL R6, R36, UR22 ;  /* 0x0000001624067c20 */ /* 0x004fc60008400000 */
[----:B------:R-:W2:Y:S01]  /*1f1e0*/  LDL.LU R36, [R1+0x27c] ;  /* 0x00027c0001247983 */ /* 0x000ea20000300800 */
[----:B-1----:R-:W-:-:S03]  /*1f1f0*/  FMUL R7, R35, UR22 ;  /* 0x0000001623077c20 */ /* 0x002fc60008400000 */
        /* <DEDUP_REMOVED lines=10> */
[----:B------:R-:W-:Y:S02]  /*1f2a0*/  ISETP.GE.AND P1, PT, R32, 0x81, PT ;  /* 0x000000812000780c */ /* 0x000fe40003f26270 */
[C---:B------:R-:W-:Y:S02]  /*1f2b0*/  ISETP.LT.OR P2, PT, R0.reuse, 0xfa, !P2 ;  /* 0x000000fa0000780c */ /* 0x040fe40005741670 */
[C---:B------:R-:W-:Y:S02]  /*1f2c0*/  ISETP.LT.OR P6, PT, R0.reuse, 0x1, !P1 ;  /* 0x000000010000780c */ /* 0x040fe40004fc1670 */
[----:B------:R-:W-:Y:S02]  /*1f2d0*/  ISETP.LT.OR P3, PT, R0, 0x2, !P1 ;  /* 0x000000020000780c */ /* 0x000fe40004f61670 */
[----:B------:R-:W-:Y:S02]  /*1f2e0*/  F2FP.SATFINITE.E4M3.F32.PACK_AB_MERGE_C R5, RZ, R5, RZ ;  /* 0x00000005ff05723e */ /* 0x000fe400048070ff */
[----:B------:R-:W-:-:S05]  /*1f2f0*/  ISETP.GE.AND P0, PT, R32, 0x89, PT ;  /* 0x000000892000780c */ /* 0x000fca0003f06270 */
[----:B------:R-:W-:Y:S01]  /*1f300*/  @!P2 STG.E.U8 desc[UR20][R24.64+0xf9], R11 ;  /* 0x0000f90b1800a986 */ /* 0x000fe2000c101114 */
[----:B------:R-:W-:-:S03]  /*1f310*/  F2FP.SATFINITE.E4M3.F32.PACK_AB_MERGE_C R13, RZ, R6, RZ ;  /* 0x00000006ff0d723e */ /* 0x000fc600048070ff */
[----:B------:R0:W-:Y:S01]  /*1f320*/  @!P6 STG.E.U8 desc[UR20][R28.64], R5 ;  /* 0x000000051c00e986 */ /* 0x0001e2000c101114 */
[C---:B------:R-:W-:Y:S02]  /*1f330*/  ISETP.LT.OR P6, PT, R0.reuse, 0x2, !P0 ;  /* 0x000000020000780c */ /* 0x040fe400047c1670 */
[C---:B------:R-:W-:Y:S01]  /*1f340*/  ISETP.LT.OR P5, PT, R0.reuse, 0x1, !P0 ;  /* 0x000000010000780c */ /* 0x040fe200047a1670 */
[----:B------:R1:W-:Y:S01]  /*1f350*/  @!P3 STG.E.U8 desc[UR20][R28.64+0x1], R13 ;  /* 0x0000010d1c00b986 */ /* 0x0003e2000c101114 */
[----:B------:R-:W-:Y:S02]  /*1f360*/  ISETP.LT.OR P2, PT, R0, 0xa, !P1 ;  /* 0x0000000a0000780c */ /* 0x000fe40004f41670 */
[----:B0-----:R-:W-:Y:S02]  /*1f370*/  F2FP.SATFINITE.E4M3.F32.PACK_AB_MERGE_C R5, RZ, R3, RZ ;  /* 0x00000003ff05723e */ /* 0x001fe400048070ff */
[----:B-1----:R-:W-:Y:S01]  /*1f380*/  F2FP.SATFINITE.E4M3.F32.PACK_AB_MERGE_C R13, RZ, R2, RZ ;  /* 0x00000002ff0d723e */ /* 0x002fe200048070ff */
[----:B------:R-:W-:-:S02]  /*1f390*/  FMUL R3, R38, UR22 ;  /* 0x0000001626037c20 */ /* 0x000fc40008400000 */
[----:B------:R-:W3:Y:S01]  /*1f3a0*/  LDL.LU R38, [R1+0x294] ;  /* 0x0002940001267983 */ /* 0x000ee20000300800 */
[----:B------:R-:W-:Y:S02]  /*1f3b0*/  F2FP.SATFINITE.E4M3.F32.PACK_AB_MERGE_C R11, RZ, R4, RZ ;  /* 0x00000004ff0b723e */ /* 0x000fe400048070ff */
[----:B------:R-:W-:Y:S01]  /*1f3c0*/  ISETP.LT.OR P3, PT, R0, 0x9, !P1 ;  /* 0x000000090000780c */ /* 0x000fe20004f61670 */
[----:B------:R0:W-:Y:S01]  /*1f3d0*/  @!P6 STG.E.U8 desc[UR20][R26.64+0x1], R9 ;  /* 0x000001091a00e986 */ /* 0x0001e2000c101114 */
[----:B------:R-:W-:-:S03]  /*1f3e0*/  FMUL R2, R37, UR22 ;  /* 0x0000001625027c20 */ /* 0x000fc60008400000 */
[----:B------:R-:W3:Y:S01]  /*1f3f0*/  LDL.LU R37, [R1+0x298] ;  /* 0x0002980001257983 */ /* 0x000ee20000300800 */
[----:B------:R-:W-:Y:S02]  /*1f400*/  F2FP.SATFINITE.E4M3.F32.PACK_AB_MERGE_C R7, RZ, R7, RZ ;  /* 0x00000007ff07723e */ /* 0x000fe400048070ff */
[----:B0-----:R-:W-:-:S03]  /*1f410*/  F2FP.SATFINITE.E4M3.F32.PACK_AB_MERGE_C R9, RZ, R2, RZ ;  /* 0x00000002ff09723e */ /* 0x001fc600048070ff */
        /* <DEDUP_REMOVED lines=8> */
[----:B------:R-:W2:Y:S03]  /*1f4a0*/  LDL.LU R35, [R1+0x2a0] ;  /* 0x0002a00001237983 */ /* 0x000ea60000300800 */
[----:B------:R-:W-:Y:S01]  /*1f4b0*/  F2FP.SATFINITE.E4M3.F32.PACK_AB_MERGE_C R15, RZ, R2, RZ ;  /* 0x00000002ff0f723e */ /* 0x000fe200048070ff */
[----:B----4-:R-:W-:Y:S02]  /*1f4c0*/  FMUL R2, R34, UR22 ;  /* 0x0000001622027c20 */ /* 0x010fe40008400000 */
[----:B------:R-:W4:Y:S01]  /*1f4d0*/  LDL.LU R34, [R1+0x2a4] ;  /* 0x0002a40001227983 */ /* 0x000f220000300800 */
[----:B-----5:R-:W-:-:S03]  /*1f4e0*/  FMUL R3, R33, UR22 ;  /* 0x0000001621037c20 */ /* 0x020fc60008400000 */
[----:B------:R-:W5:Y:S01]  /*1f4f0*/  LDL.LU R33, [R1+0x2a8] ;  /* 0x0002a80001217983 */ /* 0x000f620000300800 */
[----:B---3--:R-:W-:-:S03]  /*1f500*/  FMUL R4, R31, UR22 ;  /* 0x000000161f047c20 */ /* 0x008fc60008400000 */
[----:B------:R-:W3:Y:S01]  /*1f510*/  LDL.LU R31, [R1+0x2ac] ;  /* 0x0002ac00011f7983 */ /* 0x000ee20000300800 */
[----:B0-----:R-:W-:-:S03]  /*1f520*/  FMUL R5, R30, UR22 ;  /* 0x000000161e057c20 */ /* 0x001fc60008400000 */
[----:B------:R-:W3:Y:S01]  /*1f530*/  LDL.LU R30, [R1+0x2b0] ;  /* 0x0002b000011e7983 */ /* 0x000ee20000300800 */
[C---:B------:R-:W-:Y:S02]  /*1f540*/  ISETP.LT.OR P6, PT, R0.reuse, 0xa, !P0 ;  /* 0x0000000a0000780c */ /* 0x040fe400047c1670 */
[C---:B------:R-:W-:Y:S02]  /*1f550*/  ISETP.LT.OR P5, PT, R0.reuse, 0x9, !P0 ;  /* 0x000000090000780c */ /* 0x040fe400047a1670 */
[C---:B------:R-:W-:Y:S02]  /*1f560*/  ISETP.LT.OR P3, PT, R0.reuse, 0x11, !P1 ;  /* 0x000000110000780c */ /* 0x040fe40004f61670 */
[----:B------:R-:W-:-:S07]  /*1f570*/  ISETP.LT.OR P2, PT, R0, 0x12, !P1 ;  /* 0x000000120000780c */ /* 0x000fce0004f41670 */
[----:B------:R0:W-:Y:S01]  /*1f580*/  @!P6 STG.E.U8 desc[UR20][R26.64+0x9], R7 ;  /* 0x000009071a00e986 */ /* 0x0001e2000c101114 */
[----:B------:R-:W-:-:S03]  /*1f590*/  ISETP.LT.OR P6, PT, R0, 0x12, !P0 ;  /* 0x000000120000780c */ /* 0x000fc600047c1670 */
[----:B------:R-:W-:Y:S01]  /*1f5a0*/  @!P5 STG.E.U8 desc[UR20][R26.64+0x8], R13 ;  /* 0x0000080d1a00d986 */ /* 0x000fe2000c101114 */
[----:B------:R-:W-:-:S03]  /*1f5b0*/  ISETP.LT.OR P5, PT, R0, 0x11, !P0 ;  /* 0x000000110000780c */ /* 0x000fc600047a1670 */
[----:B------:R1:W-:Y:S01]  /*1f5c0*/  @!P3 STG.E.U8 desc[UR20][R28.64+0x10], R9 ;  /* 0x000010091c00b986 */ /* 0x0003e2000c101114 */
[C---:B------:R-:W-:Y:S02]  /*1f5d0*/  ISETP.LT.OR P3, PT, R0.reuse, 0x19, !P1 ;  /* 0x000000190000780c */ /* 0x040fe40004f61670 */
[----:B0-----:R-:W-:Y:S01]  /*1f5e0*/  F2FP.SATFINITE.E4M3.F32.PACK_AB_MERGE_C R7, RZ, R2, RZ ;  /* 0x00000002ff07723e */ /* 0x001fe200048070ff */
[----:B------:R0:W-:Y:S01]  /*1f5f0*/  @!P2 STG.E.U8 desc[UR20][R28.64+0x11], R11 ;  /* 0x0000110b1c00a986 */ /* 0x0001e2000c101114 */
[----:B------:R-:W-:Y:S02]  /*1f600*/  ISETP.LT.OR P2, PT, R0, 0x1a, !P1 ;  /* 0x0000001a0000780c */ /* 0x000fe40004f41670 */
[----:B-1----:R-:W-:Y:S01]  /*1f610*/  F2FP.SATFINITE.E4M3.F32.PACK_AB_MERGE_C R9, RZ, R3, RZ ;  /* 0x00000003ff09723e */ /* 0x002fe200048070ff */
[----:B------:R-:W-:Y:S02]  /*1f620*/  FMUL R2, R38, UR22 ;  /* 0x0000001626027c20 */ /* 0x000fe40008400000 */
[----:B------:R-:W3:Y:S01]  /*1f630*/  LDL.LU R38, [R1+0x2b4] ;  /* 0x0002b40001267983 */ /* 0x000ee20000300800 */
[----:B0-----:R-:W-:-:S03]  /*1f640*/  F2FP.SATFINITE.E4M3.F32.PACK_AB_MERGE_C R11, RZ, R4, RZ ;  /* 0x00000004ff0b723e */ /* 0x001fc600048070ff */
[----:B------:R0:W-:Y:S01]  /*1f650*/  @!P6 STG.E.U8 desc[UR20][R26.64+0x11], R7 ;  /* 0x000011071a00e986 */ /* 0x0001e2000c101114 */
[----:B------:R-:W-:Y:S01]  /*1f660*/  ISETP.LT.OR P6, PT, R0, 0x1a, !P0 ;  /* 0x0000001a0000780c */ /* 0x000fe200047c1670 */
[----:B------:R-:W-:Y:S02]  /*1f670*/  FMUL R3, R37, UR22 ;  /* 0x0000001625037c20 */ /* 0x000fe40008400000 */
[----:B------:R-:W3:Y:S01]  /*1f680*/  LDL.LU R37, [R1+0x2b8] ;  /* 0x0002b80001257983 */ /* 0x000ee20000300800 */
[----:B0-----:R-:W-:-:S03]  /*1f690*/  F2FP.SATFINITE.E4M3.F32.PACK_AB_MERGE_C R7, RZ, R2, RZ ;  /* 0x00000002ff07723e */ /* 0x001fc600048070ff */
[----:B------:R-:W-:Y:S04]  /*1f6a0*/  @!P5 STG.E.U8 desc[UR20][R26.64+0x10], R15 ;  /* 0x0000100f1a00d986 */ /* 0x000fe8000c101114 */
        /* <DEDUP_REMOVED lines=13> */
[----:B------:R-:W5:Y:S02]  /*1f780*/  LDL.LU R33, [R1+0x2c8] ;  /* 0x0002c80001217983 */ /* 0x000f640000300800 */
        /* <DEDUP_REMOVED lines=8> */
[----:B------:R-:W-:Y:S02]  /*1f810*/  F2FP.SATFINITE.E4M3.F32.PACK_AB_MERGE_C R5, RZ, R5, RZ ;  /* 0x00000005ff05723e */ /* 0x000fe400048070ff */
[----:B------:R-:W-:-:S05]  /*1f820*/  ISETP.LT.OR P6, PT, R0, 0x22, !P0 ;  /* 0x000000220000780c */ /* 0x000fca00047c1670 */
[----:B------:R0:W-:Y:S01]  /*1f830*/  @!P5 STG.E.U8 desc[UR20][R26.64+0x18], R5 ;  /* 0x000018051a00d986 */ /* 0x0001e2000c101114 */
[----:B------:R-:W-:-:S03]  /*1f840*/  ISETP.LT.OR P5, PT, R0, 0x21, !P0 ;  /* 0x000000210000780c */ /* 0x000fc600047a1670 */
[----:B------:R-:W-:Y:S01]  /*1f850*/  @!P3 STG.E.U8 desc[UR20][R28.64+0x20], R9 ;  /* 0x000020091c00b986 */ /* 0x000fe2000c101114 */
[----:B------:R-:W-:-:S03]  /*1f860*/  ISETP.LT.OR P3, PT, R0, 0x29, !P1 ;  /* 0x000000290000780c */ /* 0x000fc60004f61670 */
[----:B------:R1:W-:Y:S01]  /*1f870*/  @!P2 STG.E.U8 desc[UR20][R28.64+0x21], R11 ;  /* 0x0000210b1c00a986 */ /* 0x0003e2000c101114 */
[----:B------:R-:W-:Y:S02]  /*1f880*/  ISETP.LT.OR P2, PT, R0, 0x2a, !P1 ;  /* 0x0000002a0000780c */ /* 0x000fe40004f41670 */
[----:B0-----:R-:W-:Y:S02]  /*1f890*/  F2FP.SATFINITE.E4M3.F32.PACK_AB_MERGE_C R5, RZ, R3, RZ ;  /* 0x00000003ff05723e */ /* 0x001fe400048070ff */
[----:B-1----:R-:W-:Y:S01]  /*1f8a0*/  F2FP.SATFINITE.E4M3.F32.PACK_AB_MERGE_C R11, RZ, R2, RZ ;  /* 0x00000002ff0b723e */ /* 0x002fe200048070ff */
[----:B------:R-:W-:Y:S02]  /*1f8b0*/  FMUL R2, R38, UR22 ;  /* 0x0000001626027c20 */ /* 0x000fe40008400000 */
[----:B------:R-:W3:Y:S01]  /*1f8c0*/  LDL.LU R38, [R1+0x2d4] ;  /* 0x0002d40001267983 */ /* 0x000ee20000300800 */
[----:B------:R-:W-:-:S03]  /*1f8d0*/  F2FP.SATFINITE.E4M3.F32.PACK_AB_MERGE_C R9, RZ, R4, RZ ;  /* 0x00000004ff09723e */ /* 0x000fc600048070ff */
[----:B------:R-:W-:Y:S01]  /*1f8e0*/  @!P6 STG.E.U8 desc[UR20][R26.64+0x21], R5 ;  /* 0x000021051a00e986 */ /* 0x000fe2000c101114 */
[----:B------:R-:W-:Y:S01]  /*1f8f0*/  ISETP.LT.OR P6, PT, R0, 0x2a, !P0 ;  /* 0x0000002a0000780c */ /* 0x000fe200047c1670 */
[----:B------:R-:W-:Y:S02]  /*1f900*/  FMUL R3, R37, UR22 ;  /* 0x0000001625037c20 */ /* 0x000fe40008400000 */
[----:B------:R-:W3:Y:S04]  /*1f910*/  LDL.LU R37, [R1+0x2d8] ;  /* 0x0002d80001257983 */ /* 0x000ee80000300800 */
[----:B------:R-:W-:Y:S04]  /*1f920*/  @!P5 STG.E.U8 desc[UR20][R26.64+0x20], R13 ;  /* 0x0000200d1a00d986 */ /* 0x000fe8000c101114 */
[----:B------:R0:W-:Y:S04]  /*1f930*/  @!P3 STG.E.U8 desc[UR20][R28.64+0x28], R7 ;  /* 0x000028071c00b986 */ /* 0x0001e8000c101114 */
[----:B------:R1:W-:Y:S01]  /*1f940*/  @!P2 STG.E.U8 desc[UR20][R28.64+0x29], R9 ;  /* 0x000029091c00a986 */ /* 0x0003e2000c101114 */
[----:B0-----:R-:W-:-:S02]  /*1f950*/  F2FP.SATFINITE.E4M3.F32.PACK_AB_MERGE_C R7, RZ, R2, RZ ;  /* 0x00000002ff07723e */ /* 0x001fc400048070ff */
[----:B-1----:R-:W-:-:S03]  /*1f960*/  F2FP.SATFINITE.E4M3.F32.PACK_AB_MERGE_C R9, RZ, R3, RZ ;  /* 0x00000003ff09723e */ /* 0x002fc600048070ff */
[----:B------:R0:W-:Y:S01]  /*1f970*/  @!P6 STG.E.U8 desc[UR20][R26.64+0x29], R7 ;  /* 0x000029071a00e986 */ /* 0x0001e2000c101114 */
[----:B--2---:R-:W-:-:S03]  /*1f980*/  FMUL R4, R36, UR22 ;  /* 0x0000001624047c20 */ /* 0x004fc60008400000 */
[----:B------:R-:W2:Y:S02]  /*1f990*/  LDL.LU R36, [R1+0x2dc] ;  /* 0x0002dc0001247983 */ /* 0x000ea40000300800 */
[----:B------:R-:W-:Y:S01]  /*1f9a0*/  F2FP.SATFINITE.E4M3.F32.PACK_AB_MERGE_C R13, RZ, R4, RZ ;  /* 0x00000004ff0d723e */ /* 0x000fe200048070ff */
        /* <DEDUP_REMOVED lines=15> */
[----:B------:R-:W-:Y:S01]  /*1faa0*/  @!P5 STG.E.U8 desc[UR20][R26.64+0x28], R11 ;  /* 0x0000280b1a00d986 */ /* 0x000fe2000c101114 */
[----:B------:R-:W-:-:S03]  /*1fab0*/  ISETP.LT.OR P5, PT, R0, 0x31, !P0 ;  /* 0x000000310000780c */ /* 0x000fc600047a1670 */
[----:B------:R0:W-:Y:S01]  /*1fac0*/  @!P2 STG.E.U8 desc[UR20][R28.64+0x31], R13 ;  /* 0x0000310d1c00a986 */ /* 0x0001e2000c101114 */
[----:B------:R-:W-:-:S03]  /*1fad0*/  ISETP.LT.OR P2, PT, R0, 0x3a, !P1 ;  /* 0x0000003a0000780c */ /* 0x000fc60004f41670 */
[----:B------:R1:W-:Y:S01]  /*1fae0*/  @!P3 STG.E.U8 desc[UR20][R28.64+0x30], R9 ;  /* 0x000030091c00b986 */ /* 0x0003e2000c101114 */
[----:B------:R-:W-:Y:S02]  /*1faf0*/  ISETP.LT.OR P3, PT, R0, 0x39, !P1 ;  /* 0x000000390000780c */ /* 0x000fe40004f61670 */
[----:B------:R-:W-:Y:S02]  /*1fb00*/  F2FP.SATFINITE.E4M3.F32.PACK_AB_MERGE_C R5, RZ, R5, RZ ;  /* 0x00000005ff05723e */ /* 0x000fe400048070ff */
[----:B0-----:R-:W-:Y:S02]  /*1fb10*/  F2FP.SATFINITE.E4M3.F32.PACK_AB_MERGE_C R13, RZ, R2, RZ ;  /* 0x00000002ff0d723e */ /* 0x001fe400048070ff */
[----:B-1----:R-:W-:Y:S01]  /*1fb20*/  F2FP.SATFINITE.E4M3.F32.PACK_AB_MERGE_C R9, RZ, R3, RZ ;  /* 0x00000003ff09723e */ /* 0x002fe200048070ff */
[----:B------:R-:W-:Y:S02]  /*1fb30*/  FMUL R3, R38, UR22 ;  /* 0x0000001626037c20 */ /* 0x000fe40008400000 */
[----:B------:R-:W3:Y:S01]  /*1fb40*/  LDL.LU R38, [R1+0x2f4] ;  /* 0x0002f40001267983 */ /* 0x000ee20000300800 */
[----:B------:R-:W-:-:S03]  /*1fb50*/  F2FP.SATFINITE.E4M3.F32.PACK_AB_MERGE_C R11, RZ, R4, RZ ;  /* 0x00000004ff0b723e */ /* 0x000fc600048070ff */
[----:B------:R0:W-:Y:S01]  /*1fb60*/  @!P6 STG.E.U8 desc[UR20][R26.64+0x31], R7 ;  /* 0x000031071a00e986 */ /* 0x0001e2000c101114 */
[----:B------:R-:W-:-:S03]  /*1fb70*/  FMUL R2, R37, UR22 ;  /* 0x0000001625027c20 */ /* 0x000fc60008400000 */
[----:B------:R-:W3:Y:S01]  /*1fb80*/  LDL.LU R37, [R1+0x2f8] ;  /* 0x0002f80001257983 */ /* 0x000ee20000300800 */
[----:B------:R-:W-:Y:S02]  /*1fb90*/  ISETP.LT.OR P6, PT, R0, 0x3a, !P0 ;  /* 0x0000003a0000780c */ /* 0x000fe400047c1670 */
[----:B0-----:R-:W-:Y:S01]  /*1fba0*/  F2FP.SATFINITE.E4M3.F32.PACK_AB_MERGE_C R7, RZ, R2, RZ ;  /* 0x00000002ff07723e */ /* 0x001fe200048070ff */
[----:B------:R0:W-:Y:S04]  /*1fbb0*/  @!P5 STG.E.U8 desc[UR20][R26.64+0x30], R5 ;  /* 0x000030051a00d986 */ /* 0x0001e8000c101114 */
[----:B------:R-:W-:Y:S04]  /*1fbc0*/  @!P2 STG.E.U8 desc[UR20][R28.64+0x39], R11 ;  /* 0x0000390b1c00a986 */ /* 0x000fe8000c101114 */
[----:B------:R1:W-:Y:S01]  /*1fbd0*/  @!P3 STG.E.U8 desc[UR20][R28.64+0x38], R9 ;  /* 0x000038091c00b986 */ /* 0x0003e2000c101114 */
[----:B0-----:R-:W-:-:S05]  /*1fbe0*/  F2FP.SATFINITE.E4M3.F32.PACK_AB_MERGE_C R5, RZ, R3, RZ ;  /* 0x00000003ff05723e */ /* 0x001fca00048070ff */
        /* <DEDUP_REMOVED lines=42> */
[----:B------:R-:W-:Y:S01]  /*1fe90*/  F2FP.SATFINITE.E4M3.F32.PACK_AB_MERGE_C R11, RZ, R4, RZ ;  /* 0x00000004ff0b723e */ /* 0x000fe200048070ff */
[----:B------:R-:W-:Y:S02]  /*1fea0*/  FMUL R2, R35, UR22 ;  /* 0x0000001623027c20 */ /* 0x000fe40008400000 */
[----:B------:R-:W2:Y:S03]  /*1feb0*/  LDL.LU R35, [R1+0x320] ;  /* 0x0003200001237983 */ /* 0x000ea60000300800 */
[----:B-1----:R-:W-:Y:S01]  /*1fec0*/  F2FP.SATFINITE.E4M3.F32.PACK_AB_MERGE_C R13, RZ, R2, RZ ;  /* 0x00000002ff0d723e */ /* 0x002fe200048070ff */
        /* <DEDUP_REMOVED lines=146> */
[----:B------:R-:W-:-:S03]  /*207f0*/  FMUL R3, R37, UR22 ;  /* 0x0000001625037c20 */ /* 0x000fc60008400000 */
[----:B------:R-:W3:Y:S04]  /*20800*/  LDL.LU R37, [R1+0x398] ;  /* 0x0003980001257983 */ /* 0x000ee80000300800 */
[----:B------:R-:W-:Y:S04]  /*20810*/  @!P5 STG.E.U8 desc[UR20][R26.64+0x80], R13 ;  /* 0x0000800d1a00d986 */ /* 0x000fe8000c101114 */
[----:B------:R0:W-:Y:S04]  /*20820*/  @!P3 STG.E.U8 desc[UR20][R28.64+0x88], R7 ;  /* 0x000088071c00b986 */ /* 0x0001e8000c101114 */
[----:B------:R1:W-:Y:S01]  /*20830*/  @!P2 STG.E.U8 desc[UR20][R28.64+0x89], R9 ;  /* 0x000089091c00a986 */ /* 0x0003e2000c101114 */
[----:B0-----:R-:W-:-:S02]  /*20840*/  F2FP.SATFINITE.E4M3.F32.PACK_AB_MERGE_C R7, RZ, R2, RZ ;  /* 0x00000002ff07723e */ /* 0x001fc400048070ff */
[----:B-1----:R-:W-:Y:S01]  /*20850*/  F2FP.SATFINITE.E4M3.F32.PACK_AB_MERGE_C R9, RZ, R3, RZ ;  /* 0x00000003ff09723e */ /* 0x002fe200048070ff */
[----:B--2---:R-:W-:Y:S02]  /*20860*/  FMUL R4, R36, UR22 ;  /* 0x0000001624047c20 */ /* 0x004fe40008400000 */
[----:B------:R-:W2:Y:S03]  /*20870*/  LDL.LU R36, [R1+0x39c] ;  /* 0x00039c0001247983 */ /* 0x000ea60000300800 */
[----:B------:R-:W-:Y:S01]  /*20880*/  F2FP.SATFINITE.E4M3.F32.PACK_AB_MERGE_C R13, RZ, R4, RZ ;  /* 0x00000004ff0d723e */ /* 0x000fe200048070ff */
[----:B------:R-:W-:Y:S02]  /*20890*/  FMUL R5, R35, UR22 ;  /* 0x0000001623057c20 */ /* 0x000fe40008400000 */
[----:B------:R-:W2:Y:S01]  /*208a0*/  LDL.LU R35, [R1+0x3a0] ;  /* 0x0003a00001237983 */ /* 0x000ea20000300800 */
[----:B----4-:R-:W-:-:S03]  /*208b0*/  FMUL R2, R34, UR22 ;  /* 0x0000001622027c20 */ /* 0x010fc60008400000 */
[----:B------:R-:W4:Y:S01]  /*208c0*/  LDL.LU R34, [R1+0x3a4] ;  /* 0x0003a40001227983 */ /* 0x000f220000300800 */
[----:B-----5:R-:W-:-:S03]  /*208d0*/  FMUL R3, R33, UR22 ;  /* 0x0000001621037c20 */ /* 0x020fc60008400000 */
[----:B------:R-:W5:Y:S01]  /*208e0*/  LDL.LU R33, [R1+0x3a8] ;  /* 0x0003a80001217983 */ /* 0x000f620000300800 */
        /* <DEDUP_REMOVED lines=16> */
[----:B------:R-:W-:Y:S01]  /*209f0*/  @!P2 STG.E.U8 desc[UR20][R28.64+0x91], R13 ;  /* 0x0000910d1c00a986 */ /* 0x000fe2000c101114 */
[----:B------:R-:W-:Y:S02]  /*20a00*/  ISETP.LT.OR P2, PT, R0, 0x9a, !P1 ;  /* 0x0000009a0000780c */ /* 0x000fe40004f41670 */
        /* <DEDUP_REMOVED lines=82> */
[----:B------:R0:W-:Y:S01]  /*20f30*/  @!P6 STG.E.U8 desc[UR20][R26.64+0xb1], R7 ;  /* 0x0000b1071a00e986 */ /* 0x0001e2000c101114 */
[----:B------:R-:W-:-:S03]  /*20f40*/  FMUL R3, R38, UR22 ;  /* 0x0000001626037c20 */ /* 0x000fc60008400000 */
[----:B------:R-:W3:Y:S01]  /*20f50*/  LDL.LU R38, [R1+0x3f4] ;  /* 0x0003f40001267983 */ /* 0x000ee20000300800 */
[----:B------:R-:W-:Y:S02]  /*20f60*/  F2FP.SATFINITE.E4M3.F32.PACK_AB_MERGE_C R11, RZ, R4, RZ ;  /* 0x00000004ff0b723e */ /* 0x000fe400048070ff */
[----:B------:R-:W-:Y:S01]  /*20f70*/  ISETP.LT.OR P6, PT, R0, 0xba, !P0 ;  /* 0x000000ba0000780c */ /* 0x000fe200047c1670 */
[----:B------:R-:W-:Y:S02]  /*20f80*/  FMUL R2, R37, UR22 ;  /* 0x0000001625027c20 */ /* 0x000fe40008400000 */
[----:B------:R-:W3:Y:S03]  /*20f90*/  LDL.LU R37, [R1+0x3f8] ;  /* 0x0003f80001257983 */ /* 0x000ee60000300800 */
        /* <DEDUP_REMOVED lines=31> */
[----:B-1----:R-:W-:-:S03]  /*21190*/  F2FP.SATFINITE.E4M3.F32.PACK_AB_MERGE_C R9, RZ, R3, RZ ;  /* 0x00000003ff09723e */ /* 0x002fc600048070ff */
[----:B------:R0:W-:Y:S01]  /*211a0*/  @!P6 STG.E.U8 desc[UR20][R26.64+0xc1], R7 ;  /* 0x0000c1071a00e986 */ /* 0x0001e2000c101114 */
[----:B------:R-:W-:Y:S01]  /*211b0*/  FMUL R2, R38, UR22 ;  /* 0x0000001626027c20 */ /* 0x000fe20008400000 */
[----:B------:R-:W-:Y:S02]  /*211c0*/  ISETP.LT.OR P6, PT, R0, 0xca, !P0 ;  /* 0x000000ca0000780c */ /* 0x000fe400047c1670 */
[----:B------:R-:W3:Y:S01]  /*211d0*/  LDL.LU R38, [R1+0x414] ;  /* 0x0004140001267983 */ /* 0x000ee20000300800 */
[----:B------:R-:W-:Y:S01]  /*211e0*/  F2FP.SATFINITE.E4M3.F32.PACK_AB_MERGE_C R13, RZ, R4, RZ ;  /* 0x00000004ff0d723e */ /* 0x000fe200048070ff */
        /* <DEDUP_REMOVED lines=24> */
[C---:B------:R-:W-:Y:S01]  /*21370*/  ISETP.LT.OR P3, PT, R0.reuse, 0xd1, !P1 ;  /* 0x000000d10000780c */ /* 0x040fe20004f61670 */
[----:B------:R-:W3:Y:S01]  /*21380*/  LDL.LU R40, [R1+0x434] ;  /* 0x0004340001287983 */ /* 0x000ee20000300800 */
[C---:B------:R-:W-:Y:S02]  /*21390*/  ISETP.LT.OR P2, PT, R0.reuse, 0xd2, !P1 ;  /* 0x000000d20000780c */ /* 0x040fe40004f41670 */
[----:B------:R-:W-:Y:S02]  /*213a0*/  ISETP.LT.OR P6, PT, R0, 0xd2, !P0 ;  /* 0x000000d20000780c */ /* 0x000fe400047c1670 */
[----:B------:R-:W-:-:S05]  /*213b0*/  F2FP.SATFINITE.E4M3.F32.PACK_AB_MERGE_C R5, RZ, R5, RZ ;  /* 0x00000005ff05723e */ /* 0x000fca00048070ff */
[----:B------:R0:W-:Y:S01]  /*213c0*/  @!P5 STG.E.U8 desc[UR20][R26.64+0xc8], R5 ;  /* 0x0000c8051a00d986 */ /* 0x0001e2000c101114 */
[----:B------:R-:W-:-:S03]  /*213d0*/  ISETP.LT.OR P5, PT, R0, 0xd1, !P0 ;  /* 0x000000d10000780c */ /* 0x000fc600047a1670 */
[----:B------:R-:W-:Y:S01]  /*213e0*/  @!P3 STG.E.U8 desc[UR20][R28.64+0xd0], R9 ;  /* 0x0000d0091c00b986 */ /* 0x000fe2000c101114 */
[----:B------:R-:W-:-:S03]  /*213f0*/  ISETP.LT.OR P3, PT, R0, 0xd9, !P1 ;  /* 0x000000d90000780c */ /* 0x000fc60004f61670 */
[----:B------:R1:W-:Y:S01]  /*21400*/  @!P2 STG.E.U8 desc[UR20][R28.64+0xd1], R11 ;  /* 0x0000d10b1c00a986 */ /* 0x0003e2000c101114 */
[----:B0-----:R-:W-:Y:S02]  /*21410*/  F2FP.SATFINITE.E4M3.F32.PACK_AB_MERGE_C R5, RZ, R3, RZ ;  /* 0x00000003ff05723e */ /* 0x001fe400048070ff */
[----:B------:R-:W-:-:S03]  /*21420*/  ISETP.LT.OR P2, PT, R0, 0xda, !P1 ;  /* 0x000000da0000780c */ /* 0x000fc60004f41670 */
[----:B------:R-:W-:Y:S01]  /*21430*/  @!P6 STG.E.U8 desc[UR20][R26.64+0xd1], R5 ;  /* 0x0000d1051a00e986 */ /* 0x000fe2000c101114 */
[----:B-1----:R-:W-:Y:S02]  /*21440*/  F2FP.SATFINITE.E4M3.F32.PACK_AB_MERGE_C R11, RZ, R2, RZ ;  /* 0x00000002ff0b723e */ /* 0x002fe400048070ff */
[----:B------:R-:W-:Y:S01]  /*21450*/  ISETP.LT.OR P6, PT, R0, 0xda, !P0 ;  /* 0x000000da0000780c */ /* 0x000fe200047c1670 */
[----:B------:R-:W-:Y:S02]  /*21460*/  FMUL R2, R38, UR22 ;  /* 0x0000001626027c20 */ /* 0x000fe40008400000 */
[----:B------:R-:W3:Y:S01]  /*21470*/  LDL.LU R38, [R1+0x438] ;  /* 0x0004380001267983 */ /* 0x000ee20000300800 */
[----:B------:R-:W-:Y:S01]  /*21480*/  F2FP.SATFINITE.E4M3.F32.PACK_AB_MERGE_C R9, RZ, R4, RZ ;  /* 0x00000004ff09723e */ /* 0x000fe200048070ff */
        /* <DEDUP_REMOVED lines=14> */
[----:B------:R-:W4:Y:S02]  /*21570*/  LDL.LU R34, [R1+0x448] ;  /* 0x0004480001227983 */ /* 0x000f240000300800 */
[----:B0-----:R-:W-:Y:S01]  /*21580*/  F2FP.SATFINITE.E4M3.F32.PACK_AB_MERGE_C R7, RZ, R2, RZ ;  /* 0x00000002ff07723e */ /* 0x001fe200048070ff */
[----:B-----5:R-:W-:Y:S02]  /*21590*/  FMUL R3, R33, UR22 ;  /* 0x0000001621037c20 */ /* 0x020fe40008400000 */
[----:B------:R-:W5:Y:S01]  /*215a0*/  LDL.LU R33, [R1+0x44c] ;  /* 0x00044c0001217983 */ /* 0x000f620000300800 */
[----:B---3--:R-:W-:-:S03]  /*215b0*/  FMUL R4, R31, UR22 ;  /* 0x000000161f047c20 */ /* 0x008fc60008400000 */
        /* <DEDUP_REMOVED lines=13> */
[----:B------:R-:W-:Y:S02]  /*21690*/  F2FP.SATFINITE.E4M3.F32.PACK_AB_MERGE_C R5, RZ, R5, RZ ;  /* 0x00000005ff05723e */ /* 0x000fe400048070ff */
[----:B0-----:R-:W-:Y:S01]  /*216a0*/  F2FP.SATFINITE.E4M3.F32.PACK_AB_MERGE_C R11, RZ, R4, RZ ;  /* 0x00000004ff0b723e */ /* 0x001fe200048070ff */
[----:B------:R-:W-:Y:S01]  /*216b0*/  @!P6 STG.E.U8 desc[UR20][R26.64+0xe1], R7 ;  /* 0x0000e1071a00e986 */ /* 0x000fe2000c101114 */
[C---:B------:R-:W-:Y:S02]  /*216c0*/  ISETP.LT.OR P6, PT, R0.reuse, 0xea, !P0 ;  /* 0x000000ea0000780c */ /* 0x040fe400047c1670 */
[----:B-1----:R-:W-:Y:S01]  /*216d0*/  F2FP.SATFINITE.E4M3.F32.PACK_AB_MERGE_C R9, RZ, R3, RZ ;  /* 0x00000003ff09723e */ /* 0x002fe200048070ff */
[----:B------:R0:W-:Y:S01]  /*216e0*/  @!P5 STG.E.U8 desc[UR20][R26.64+0xe0], R5 ;  /* 0x0000e0051a00d986 */ /* 0x0001e2000c101114 */
[----:B------:R-:W-:-:S03]  /*216f0*/  ISETP.LT.OR P5, PT, R0, 0xe9, !P0 ;  /* 0x000000e90000780c */ /* 0x000fc600047a1670 */
[----:B------:R-:W-:Y:S01]  /*21700*/  @!P2 STG.E.U8 desc[UR20][R28.64+0xe9], R11 ;  /* 0x0000e90b1c00a986 */ /* 0x000fe2000c101114 */
[----:B------:R-:W-:Y:S01]  /*21710*/  ISETP.LT.OR P2, PT, R0, 0xf2, !P1 ;  /* 0x000000f20000780c */ /* 0x000fe20004f41670 */
[----:B------:R-:W-:Y:S02]  /*21720*/  FMUL R3, R40, UR22 ;  /* 0x0000001628037c20 */ /* 0x000fe40008400000 */
[----:B------:R1:W-:Y:S01]  /*21730*/  @!P3 STG.E.U8 desc[UR20][R28.64+0xe8], R9 ;  /* 0x0000e8091c00b986 */ /* 0x0003e2000c101114 */
[----:B------:R-:W-:Y:S02]  /*21740*/  ISETP.LT.OR P3, PT, R0, 0xf1, !P1 ;  /* 0x000000f10000780c */ /* 0x000fe40004f61670 */
[----:B------:R-:W-:Y:S01]  /*21750*/  F2FP.SATFINITE.E4M3.F32.PACK_AB_MERGE_C R13, RZ, R2, RZ ;  /* 0x00000002ff0d723e */ /* 0x000fe200048070ff */
[----:B------:R-:W-:Y:S01]  /*21760*/  FMUL R2, R38, UR22 ;  /* 0x0000001626027c20 */ /* 0x000fe20008400000 */
[----:B------:R-:W-:Y:S01]  /*21770*/  FMUL R4, R37, UR22 ;  /* 0x0000001625047c20 */ /* 0x000fe20008400000 */
[----:B------:R-:W-:-:S03]  /*21780*/  F2FP.SATFINITE.E4M3.F32.PACK_AB_MERGE_C R3, RZ, R3, RZ ;  /* 0x00000003ff03723e */ /* 0x000fc600048070ff */
[----:B0-----:R-:W-:Y:S02]  /*21790*/  F2FP.SATFINITE.E4M3.F32.PACK_AB_MERGE_C R5, RZ, R2, RZ ;  /* 0x00000002ff05723e */ /* 0x001fe400048070ff */
[----:B------:R-:W-:Y:S01]  /*217a0*/  F2FP.SATFINITE.E4M3.F32.PACK_AB_MERGE_C R7, RZ, R4, RZ ;  /* 0x00000004ff07723e */ /* 0x000fe200048070ff */
[----:B------:R-:W-:Y:S01]  /*217b0*/  @!P5 STG.E.U8 desc[UR20][R26.64+0xe8], R13 ;  /* 0x0000e80d1a00d986 */ /* 0x000fe2000c101114 */
[----:B------:R-:W-:-:S03]  /*217c0*/  ISETP.LT.OR P5, PT, R0, 0xf1, !P0 ;  /* 0x000000f10000780c */ /* 0x000fc600047a1670 */
[----:B------:R-:W-:Y:S01]  /*217d0*/  @!P6 STG.E.U8 desc[UR20][R26.64+0xe9], R3 ;  /* 0x0000e9031a00e986 */ /* 0x000fe2000c101114 */
[----:B------:R-:W-:-:S03]  /*217e0*/  ISETP.LT.OR P6, PT, R0, 0xf2, !P0 ;  /* 0x000000f20000780c */ /* 0x000fc600047c1670 */
[----:B------:R0:W-:Y:S01]  /*217f0*/  @!P2 STG.E.U8 desc[UR20][R28.64+0xf1], R7 ;  /* 0x0000f1071c00a986 */ /* 0x0001e2000c101114 */
[C---:B------:R-:W-:Y:S02]  /*21800*/  ISETP.LT.OR P2, PT, R0.reuse, 0xf9, !P1 ;  /* 0x000000f90000780c */ /* 0x040fe40004f41670 */
[C---:B------:R-:W-:Y:S01]  /*21810*/  ISETP.LT.OR P1, PT, R0.reuse, 0xfa, !P1 ;  /* 0x000000fa0000780c */ /* 0x040fe20004f21670 */
[----:B------:R3:W-:Y:S01]  /*21820*/  @!P3 STG.E.U8 desc[UR20][R28.64+0xf0], R5 ;  /* 0x0000f0051c00b986 */ /* 0x0007e2000c101114 */
[C---:B------:R-:W-:Y:S02]  /*21830*/  ISETP.LT.OR P3, PT, R0.reuse, 0xf9, !P0 ;  /* 0x000000f90000780c */ /* 0x040fe40004761670 */
[----:B------:R-:W-:Y:S01]  /*21840*/  ISETP.LT.OR P0, PT, R0, 0xfa, !P0 ;  /* 0x000000fa0000780c */ /* 0x000fe20004701670 */
[----:B--2---:R-:W-:-:S05]  /*21850*/  FMUL R2, R36, UR22 ;  /* 0x0000001624027c20 */ /* 0x004fca0008400000 */
[----:B-1----:R-:W-:-:S05]  /*21860*/  F2FP.SATFINITE.E4M3.F32.PACK_AB_MERGE_C R9, RZ, R2, RZ ;  /* 0x00000002ff09723e */ /* 0x002fca00048070ff */
[----:B------:R1:W-:Y:S01]  /*21870*/  @!P5 STG.E.U8 desc[UR20][R26.64+0xf0], R9 ;  /* 0x0000f0091a00d986 */ /* 0x0003e2000c101114 */
[----:B------:R-:W-:-:S05]  /*21880*/  FMUL R0, R35, UR22 ;  /* 0x0000001623007c20 */ /* 0x000fca0008400000 */
[----:B0-----:R-:W-:Y:S01]  /*21890*/  F2FP.SATFINITE.E4M3.F32.PACK_AB_MERGE_C R7, RZ, R0, RZ ;  /* 0x00000000ff07723e */ /* 0x001fe200048070ff */
[----:B----4-:R-:W-:Y:S01]  /*218a0*/  FMUL R2, R34, UR22 ;  /* 0x0000001622027c20 */ /* 0x010fe20008400000 */
[----:B-----5:R-:W-:-:S04]  /*218b0*/  FMUL R3, R33, UR22 ;  /* 0x0000001621037c20 */ /* 0x020fc80008400000 */
[----:B------:R-:W-:Y:S02]  /*218c0*/  F2FP.SATFINITE.E4M3.F32.PACK_AB_MERGE_C R11, RZ, R2, RZ ;  /* 0x00000002ff0b723e */ /* 0x000fe400048070ff */
[----:B------:R-:W-:Y:S01]  /*218d0*/  F2FP.SATFINITE.E4M3.F32.PACK_AB_MERGE_C R3, RZ, R3, RZ ;  /* 0x00000003ff03723e */ /* 0x000fe200048070ff */
[----:B------:R1:W-:Y:S01]  /*218e0*/  @!P6 STG.E.U8 desc[UR20][R26.64+0xf1], R7 ;  /* 0x0000f1071a00e986 */ /* 0x0003e2000c101114 */
[----:B---3--:R-:W-:Y:S01]  /*218f0*/  FMUL R4, R31, UR22 ;  /* 0x000000161f047c20 */ /* 0x008fe20008400000 */
[----:B------:R-:W-:-:S04]  /*21900*/  FMUL R5, R30, UR22 ;  /* 0x000000161e057c20 */ /* 0x000fc80008400000 */
[----:B------:R-:W-:Y:S02]  /*21910*/  F2FP.SATFINITE.E4M3.F32.PACK_AB_MERGE_C R13, RZ, R4, RZ ;  /* 0x00000004ff0d723e */ /* 0x000fe400048070ff */
[----:B------:R-:W-:Y:S01]  /*21920*/  F2FP.SATFINITE.E4M3.F32.PACK_AB_MERGE_C R5, RZ, R5, RZ ;  /* 0x00000005ff05723e */ /* 0x000fe200048070ff */
[----:B------:R1:W-:Y:S04]  /*21930*/  @!P2 STG.E.U8 desc[UR20][R28.64+0xf8], R11 ;  /* 0x0000f80b1c00a986 */ /* 0x0003e8000c101114 */
[----:B------:R1:W-:Y:S04]  /*21940*/  @!P1 STG.E.U8 desc[UR20][R28.64+0xf9], R3 ;  /* 0x0000f9031c009986 */ /* 0x0003e8000c101114 */
[----:B------:R1:W-:Y:S04]  /*21950*/  @!P3 STG.E.U8 desc[UR20][R26.64+0xf8], R13 ;  /* 0x0000f80d1a00b986 */ /* 0x0003e8000c101114 */
[----:B------:R1:W-:Y:S02]  /*21960*/  @!P0 STG.E.U8 desc[UR20][R26.64+0xf9], R5 ;  /* 0x0000f9051a008986 */ /* 0x0003e4000c101114 */
.L_x_552:
[----:B------:R-:W-:Y:S05]  /*21970*/  BSYNC B0 ;  /* 0x0000000000007941 */ /* 0x000fea0003800000 */
.L_x_38:
[----:B-12---:R-:W2:Y:S04]  /*21980*/  LDL.LU R3, [R1+0x460] ;  /* 0x0004600001037983 */ /* 0x006ea80000300800 */
[----:B------:R-:W2:Y:S01]  /*21990*/  LDL.LU R2, [R1+0x464] ;  /* 0x0004640001027983 */ /* 0x000ea20000300800 */
[----:B------:R-:W-:Y:S01]  /*219a0*/  ULDC UR6, c[0x0][0xc] ;  /* 0x0000030000067ab9 */ /* 0x000fe20000000800 */
[----:B------:R-:W-:Y:S01]  /*219b0*/  ULDC UR7, c[0x0][0x10] ;  /* 0x0000040000077ab9 */ /* 0x000fe20000000800 */
[----:B---34-:R-:W2:Y:S01]  /*219c0*/  LDC R5, c[0x0][0x14] ;  /* 0x00000500ff057b82 */ /* 0x018ea20000000800 */
[----:B------:R-:W-:Y:S01]  /*219d0*/  UIMAD.WIDE.U32 UR6, UR6, UR7, URZ ;  /* 0x00000007060672a5 */ /* 0x000fe2000f8e003f */
[----:B-----5:R-:W-:Y:S01]  /*219e0*/  PRMT R0, RZ, 0x7610, R0 ;  /* 0x00007610ff007816 */ /* 0x020fe20000000000 */
[----:B------:R-:W-:-:S04]  /*219f0*/  UMOV UR10, 0xffffffff ;  /* 0xffffffff000a7882 */ /* 0x000fc80000000000 */
[----:B--2---:R-:W-:-:S04]  /*21a00*/  IMAD.WIDE.U32 R2, R5, UR6, R2 ;  /* 0x0000000605027c25 */ /* 0x004fc8000f8e0002 */
[----:B------:R-:W-:Y:S01]  /*21a10*/  IMAD R5, R5, UR7, RZ ;  /* 0x0000000705057c24 */ /* 0x000fe2000f8e02ff */
[----:B------:R-:W-:Y:S01]  /*21a20*/  ULDC.64 UR6, c[0x0][0x650] ;  /* 0x0001940000067ab9 */ /* 0x000fe20000000a00 */
[----:B------:R-:W-:Y:S01]  /*21a30*/  IMAD.MOV.U32 R11, RZ, RZ, R2 ;  /* 0x000000ffff0b7224 */ /* 0x000fe200078e0002 */
[----:B------:R-:W-:Y:S01]  /*21a40*/  ISETP.GE.U32.AND P0, PT, R2, UR6, PT ;  /* 0x0000000602007c0c */ /* 0x000fe2000bf06070 */
[----:B------:R-:W-:Y:S02]  /*21a50*/  IMAD.IADD R13, R3, 0x1, R5 ;  /* 0x00000001030d7824 */ /* 0x000fe400078e0205 */
[----:B------:R-:W-:-:S03]  /*21a60*/  IMAD.MOV.U32 R2, RZ, RZ, -0x1 ;  /* 0xffffffffff027424 */ /* 0x000fc600078e00ff */
[----:B------:R1:W-:Y:S01]  /*21a70*/  STL [R1+0x460], R13 ;  /* 0x0004600d01007387 */ /* 0x0003e20000100800 */
[----:B------:R-:W-:-:S03]  /*21a80*/  ISETP.GE.U32.AND.EX P0, PT, R13, UR7, PT, P0 ;  /* 0x000000070d007c0c */ /* 0x000fc6000bf06100 */
[----:B------:R1:W-:Y:S04]  /*21a90*/  STL [R1+0x464], R11 ;  /* 0x0004640b01007387 */ /* 0x0003e80000100800 */
[----:B------:R1:W-:Y:S06]  /*21aa0*/  STL [R1+0x468], R2 ;  /* 0x0004680201007387 */ /* 0x0003ec0000100800 */
[----:B------:R-:W-:Y:S05]  /*21ab0*/  @P0 BRA `(.L_x_553) ;  /* 0x0000000400740947 */ /* 0x000fea0003800000 */
[----:B------:R-:W2:Y:S01]  /*21ac0*/  S2R R8, SR_CTAID.X ;  /* 0x0000000000087919 */ /* 0x000ea20000002500 */
[----:B------:R-:W-:Y:S01]  /*21ad0*/  ULDC.64 UR16, c[0x0][0x628] ;  /* 0x00018a0000107ab9 */ /* 0x000fe20000000a00 */
[----:B------:R-:W3:Y:S01]  /*21ae0*/  LDC R9, c[0x0][0x144] ;  /* 0x00005100ff097b82 */ /* 0x000ee20000000800 */
[----:B------:R-:W-:Y:S01]  /*21af0*/  ULDC UR6, c[0x0][0x150] ;  /* 0x0000540000067ab9 */ /* 0x000fe20000000800 */
[----:B------:R-:W4:Y:S01]  /*21b00*/  S2R R12, SR_CTAID.Y ;  /* 0x00000000000c7919 */ /* 0x000f220000002600 */
[----:B------:R-:W-:Y:S01]  /*21b10*/  ISETP.NE.U32.AND P0, PT, RZ, UR16, PT ;  /* 0x00000010ff007c0c */ /* 0x000fe2000bf05070 */
[----:B------:R-:W-:Y:S01]  /*21b20*/  ULDC UR18, c[0x0][0x630] ;  /* 0x00018c0000127ab9 */ /* 0x000fe20000000800 */
[----:B------:R-:W-:Y:S02]  /*21b30*/  R2UR UR14, R11 ;  /* 0x000000000b0e72ca */ /* 0x000fe400000e0000 */
[----:B------:R-:W-:Y:S01]  /*21b40*/  ISETP.NE.AND.EX P0, PT, RZ, UR17, PT, P0 ;  /* 0x00000011ff007c0c */ /* 0x000fe2000bf05300 */
[----:B0-----:R-:W0:Y:S01]  /*21b50*/  LDC.64 R6, c[0x0][0x620] ;  /* 0x00018800ff067b82 */ /* 0x001e220000000a00 */
[----:B------:R-:W-:-:S02]  /*21b60*/  R2UR UR15, R13 ;  /* 0x000000000d0f72ca */ /* 0x000fc400000e0000 */
[----:B--2---:R-:W-:-:S05]  /*21b70*/  I2FP.F32.U32 R0, R8 ;  /* 0x0000000800007245 */ /* 0x004fca0000201000 */
[----:B------:R-:W-:-:S06]  /*21b80*/  FMUL R0, R0, UR6 ;  /* 0x0000000600007c20 */ /* 0x000fcc0008400000 */
[----:B------:R-:W2:Y:S01]  /*21b90*/  F2I.U32.TRUNC.NTZ R0, R0 ;  /* 0x0000000000007305 */ /* 0x000ea2000020f000 */
[----:B----4-:R-:W-:Y:S05]  /*21ba0*/  @!P0 BRA `(.L_x_554) ;  /* 0x0000000000308947 */ /* 0x010fea0003800000 */
        /* <DEDUP_REMOVED lines=12> */
.L_x_554:
[----:B------:R-:W-:Y:S01]  /*21c70*/  USHF.R.U64 UR10, UR14, UR18, UR15 ;  /* 0x000000120e0a7299 */ /* 0x000fe2000800120f */
[----:B------:R-:W4:Y:S01]  /*21c80*/  LDC.64 R22, c[0x0][0x640] ;  /* 0x00019000ff167b82 */ /* 0x000f220000000a00 */
[----:B------:R-:W-:Y:S01]  /*21c90*/  USHF.R.U32.HI UR6, URZ, UR18, UR15 ;  /* 0x000000123f067299 */ /* 0x000fe2000801160f */
[----:B--2---:R-:W-:Y:S02]  /*21ca0*/  IMAD.MOV R10, RZ, RZ, -R0 ;  /* 0x000000ffff0a7224 */ /* 0x004fe400078e0a00 */
[----:B-1----:R-:W-:Y:S01]  /*21cb0*/  IMAD.MOV.U32 R2, RZ, RZ, R11 ;  /* 0x000000ffff027224 */ /* 0x002fe200078e000b */
[----:B------:R-:W-:Y:S01]  /*21cc0*/  IADD3 R5, P0, RZ, -UR10, RZ ;  /* 0x8000000aff057c10 */ /* 0x000fe2000ff1e0ff */
[----:B---3--:R-:W-:Y:S02]  /*21cd0*/  IMAD R18, R9, R10, R8 ;  /* 0x0000000a09127224 */ /* 0x008fe400078e0208 */
[----:B------:R-:W1:Y:S02]  /*21ce0*/  LDC R4, c[0x0][0x618] ;  /* 0x00018600ff047b82 */ /* 0x000e640000000800 */
[----:B------:R-:W-:Y:S01]  /*21cf0*/  IMAD.X R3, RZ, RZ, ~UR6, P0 ;  /* 0x80000006ff037e24 */ /* 0x000fe200080e06ff */
[----:B------:R-:W-:-:S03]  /*21d00*/  ULDC UR6, c[0x0][0x154] ;  /* 0x0000550000067ab9 */ /* 0x000fc60000000800 */
[-C--:B0-----:R-:W-:Y:S02]  /*21d10*/  IMAD R0, R3, R6.reuse, RZ ;  /* 0x0000000603007224 */ /* 0x081fe400078e02ff */
[----:B------:R-:W0:Y:S01]  /*21d20*/  LDC R14, c[0x0][0x608] ;  /* 0x00018200ff0e7b82 */ /* 0x000e220000000800 */
[----:B------:R-:W-:Y:S02]  /*21d30*/  IMAD.MOV.U32 R3, RZ, RZ, R13 ;  /* 0x000000ffff037224 */ /* 0x000fe400078e000d */
[----:B------:R-:W-:-:S05]  /*21d40*/  IMAD.WIDE.U32 R2, R5, R6, R2 ;  /* 0x0000000605027225 */ /* 0x000fca00078e0002 */
[----:B------:R-:W2:Y:S01]  /*21d50*/  LDC R20, c[0x0][0x658] ;  /* 0x00019600ff147b82 */ /* 0x000ea20000000800 */
[----:B------:R-:W-:Y:S01]  /*21d60*/  IMAD R5, R5, R7, R0 ;  /* 0x0000000705057224 */ /* 0x000fe200078e0200 */
[----:B------:R-:W-:Y:S01]  /*21d70*/  I2FP.F32.U32 R0, R12 ;  /* 0x0000000c00007245 */ /* 0x000fe20000201000 */
[----:B------:R-:W-:Y:S01]  /*21d80*/  IMAD.MOV.U32 R7, RZ, RZ, 0x1 ;  /* 0x00000001ff077424 */ /* 0x000fe200078e00ff */
[----:B----4-:R-:W-:Y:S01]  /*21d90*/  ISETP.NE.U32.AND P0, PT, R22, RZ, PT ;  /* 0x000000ff1600720c */ /* 0x010fe20003f05070 */
[----:B------:R-:W-:Y:S02]  /*21da0*/  IMAD.IADD R3, R3, 0x1, R5 ;  /* 0x0000000103037824 */ /* 0x000fe400078e0205 */
[----:B------:R-:W-:Y:S01]  /*21db0*/  FMUL R0, R0, UR6 ;  /* 0x0000000600007c20 */ /* 0x000fe20008400000 */
[----:B------:R-:W3:Y:S01]  /*21dc0*/  LDC R15, c[0x0][0x148] ;  /* 0x00005200ff0f7b82 */ /* 0x000ee20000000800 */
[----:B------:R-:W-:Y:S01]  /*21dd0*/  ISETP.NE.AND.EX P0, PT, R23, RZ, PT, P0 ;  /* 0x000000ff1700720c */ /* 0x000fe20003f05300 */
[----:B------:R-:W-:Y:S01]  /*21de0*/  IMAD.MOV.U32 R5, RZ, RZ, -0x1 ;  /* 0xffffffffff057424 */ /* 0x000fe200078e00ff */
[-CC-:B-1----:R-:W-:Y:S01]  /*21df0*/  SHF.R.U64 R10, R2, R4.reuse, R3.reuse ;  /* 0x00000004020a7219 */ /* 0x182fe20000001203 */
[----:B------:R1:W4:Y:S01]  /*21e00*/  F2I.U32.TRUNC.NTZ R13, R0 ;  /* 0x00000000000d7305 */ /* 0x000322000020f000 */
[----:B------:R-:W-:-:S03]  /*21e10*/  SHF.R.U32.HI R3, RZ, R4, R3 ;  /* 0x00000004ff037219 */ /* 0x000fc60000011603 */
[----:B------:R-:W1:Y:S01]  /*21e20*/  LDC R16, c[0x0][0x600] ;  /* 0x00018000ff107b82 */ /* 0x000e620000000800 */
[-CC-:B0-----:R-:W-:Y:S02]  /*21e30*/  SHF.R.U64 R8, R10, R14.reuse, R3.reuse ;  /* 0x0000000e0a087219 */ /* 0x181fe40000001203 */
[----:B------:R-:W-:-:S05]  /*21e40*/  SHF.R.U32.HI R3, RZ, R14, R3 ;  /* 0x0000000eff037219 */ /* 0x000fca0000011603 */
[----:B------:R-:W0:Y:S01]  /*21e50*/  LDC R17, c[0x0][0x648] ;  /* 0x00019200ff117b82 */ /* 0x000e220000000800 */
[-CC-:B--2---:R-:W-:Y:S02]  /*21e60*/  SHF.R.U64 R11, R8, R20.reuse, R3.reuse ;  /* 0x00000014080b7219 */ /* 0x184fe40000001203 */
[-C--:B------:R-:W-:Y:S02]  /*21e70*/  SHF.L.U32 R5, R5, R20.reuse, RZ ;  /* 0x0000001405057219 */ /* 0x080fe400000006ff */
[-C--:B------:R-:W-:Y:S01]  /*21e80*/  SHF.R.U32.HI R3, RZ, R20.reuse, R3 ;  /* 0x00000014ff037219 */ /* 0x080fe20000011603 */
[----:B------:R-:W-:Y:S01]  /*21e90*/  IMAD.MOV.U32 R2, RZ, RZ, R11 ;  /* 0x000000ffff027224 */ /* 0x000fe200078e000b */
[----:B------:R-:W-:Y:S01]  /*21ea0*/  SHF.L.U32 R20, R7, R20, RZ ;  /* 0x0000001407147219 */ /* 0x000fe200000006ff */
[----:B------:R-:W2:Y:S01]  /*21eb0*/  LDC R19, c[0x0][0x638] ;  /* 0x00018e00ff137b82 */ /* 0x000ea20000000800 */
[----:B------:R-:W-:-:S07]  /*21ec0*/  LOP3.LUT R39, RZ, R5, RZ, 0x33, !PT ;  /* 0x00000005ff277212 */ /* 0x000fce00078e33ff */
[----:B------:R-:W0:Y:S01]  /*21ed0*/  LDC R21, c[0x0][0x610] ;  /* 0x00018400ff157b82 */ /* 0x000e220000000800 */
[----:B----4-:R-:W-:Y:S05]  /*21ee0*/  @!P0 BRA `(.L_x_555) ;  /* 0x0000000000288947 */ /* 0x010fea0003800000 */
[----:B-1----:R-:W1:Y:S02]  /*21ef0*/  LDC R0, c[0x0][0x64c] ;  /* 0x00019300ff007b82 */ /* 0x002e640000000800 */
[----:B-1----:R-:W-:-:S05]  /*21f00*/  IADD3 R7, P0, R11, R0, RZ ;  /* 0x000000000b077210 */ /* 0x002fca0007f1e0ff */
        /* <DEDUP_REMOVED lines=8> */
.L_x_555:
[----:B01----:R-:W-:Y:S01]  /*21f90*/  SHF.R.U64 R0, R2, R17, R3 ;  /* 0x0000001102007219 */ /* 0x003fe20000001203 */
[----:B------:R-:W-:Y:S01]  /*21fa0*/  VIADD R3, R16, 0xffffffff ;  /* 0xffffffff10037836 */ /* 0x000fe20000000000 */
[----:B------:R-:W-:Y:S01]  /*21fb0*/  LOP3.LUT R39, R8, R39, RZ, 0xc0, !PT ;  /* 0x0000002708277212 */ /* 0x000fe200078ec0ff */
[----:B------:R-:W-:Y:S02]  /*21fc0*/  IMAD.MOV R13, RZ, RZ, -R13 ;  /* 0x000000ffff0d7224 */ /* 0x000fe400078e0a0d */
[----:B------:R-:W-:Y:S01]  /*21fd0*/  IMAD.MOV R2, RZ, RZ, -R0 ;  /* 0x000000ffff027224 */ /* 0x000fe200078e0a00 */
[----:B------:R-:W-:Y:S01]  /*21fe0*/  LOP3.LUT R3, R10, R3, RZ, 0xc0, !PT ;  /* 0x000000030a037212 */ /* 0x000fe200078ec0ff */
[----:B------:R-:W-:Y:S02]  /*21ff0*/  IMAD R39, R20, R0, R39 ;  /* 0x0000000014277224 */ /* 0x000fe400078e0227 */
[----:B---3--:R-:W-:Y:S02]  /*22000*/  @P4 IMAD R18, R15, R13, R12 ;  /* 0x0000000d0f124224 */ /* 0x008fe400078e020c */
[----:B--2---:R-:W-:-:S02]  /*22010*/  IMAD R0, R2, R19, R11 ;  /* 0x0000001302007224 */ /* 0x004fc400078e020b */
[----:B------:R-:W-:Y:S02]  /*22020*/  IMAD R39, R39, R21, R18 ;  /* 0x0000001527277224 */ /* 0x000fe400078e0212 */
[----:B------:R-:W-:Y:S02]  /*22030*/  IMAD R2, R0, R16, R3 ;  /* 0x0000001000027224 */ /* 0x000fe400078e0203 */
[----:B------:R-:W-:-:S03]  /*22040*/  IMAD.MOV.U32 R4, RZ, RZ, 0x1 ;  /* 0x00000001ff047424 */ /* 0x000fc600078e00ff */
[----:B------:R-:W-:Y:S02]  /*22050*/  SEL R3, R2, R39, !P4 ;  /* 0x0000002702037207 */ /* 0x000fe40006000000 */
[----:B------:R-:W-:Y:S02]  /*22060*/  PRMT R0, R4, 0x7610, R0 ;  /* 0x0000761004007816 */ /* 0x000fe40000000000 */
[----:B------:R-:W-:Y:S01]  /*22070*/  SEL R39, R39, R2, !P4 ;  /* 0x0000000227277207 */ /* 0x000fe20006000000 */
[----:B------:R2:W-:Y:S06]  /*22080*/  STL [R1+0x468], R3 ;  /* 0x0004680301007387 */ /* 0x0005ec0000100800 */
.L_x_553:
[----:B------:R3:W-:Y:S01]  /*22090*/  STL [R1+0x46c], R39 ;  /* 0x00046c2701007387 */ /* 0x0007e20000100800 */
[----:B------:R-:W-:-:S13]  /*220a0*/  LOP3.LUT P0, RZ, R0, 0xff, RZ, 0xc0, !PT ;  /* 0x000000ff00ff7812 */ /* 0x000fda000780c0ff */
[----:B---3--:R-:W-:Y:S05]  /*220b0*/  @P0 BRA `(.L_x_556) ;  /* 0xfffffdf000ec0947 */ /* 0x008fea000383ffff */
[----:B------:R-:W-:Y:S05]  /*220c0*/  EXIT ;  /* 0x000000000000794d */ /* 0x000fea0003800000 */
.L_x_8:
[----:B0-----:R-:W2:Y:S01]  /*220d0*/  LDL R16, [R1+0x464] ;  /* 0x0004640001107983 */ /* 0x001ea20000100800 */
[----:B------:R-:W-:-:S03]  /*220e0*/  ULDC.64 UR4, c[0x0][0x650] ;  /* 0x0001940000047ab9 */ /* 0x000fc60000000a00 */
[----:B------:R-:W3:Y:S01]  /*220f0*/  LDL R20, [R1+0x460] ;  /* 0x0004600001147983 */ /* 0x000ee20000100800 */
[----:B------:R-:W-:Y:S01]  /*22100*/  PRMT R0, RZ, 0x7610, R0 ;  /* 0x00007610ff007816 */ /* 0x000fe20000000000 */
[----:B------:R-:W-:Y:S02]  /*22110*/  IMAD.MOV.U32 R5, RZ, RZ, -0x1 ;  /* 0xffffffffff057424 */ /* 0x000fe400078e00ff */
[----:B------:R-:W-:Y:S02]  /*22120*/  IMAD.MOV.U32 R4, RZ, RZ, -0x1 ;  /* 0xffffffffff047424 */ /* 0x000fe400078e00ff */
[----:B------:R-:W-:Y:S01]  /*22130*/  IMAD.MOV.U32 R10, RZ, RZ, -0x1 ;  /* 0xffffffffff0a7424 */ /* 0x000fe200078e00ff */
[----:B--2---:R-:W-:-:S04]  /*22140*/  ISETP.GE.U32.AND P0, PT, R16, UR4, PT ;  /* 0x0000000410007c0c */ /* 0x004fc8000bf06070 */
[----:B---3--:R-:W-:-:S13]  /*22150*/  ISETP.GE.U32.AND.EX P0, PT, R20, UR5, PT, P0 ;  /* 0x0000000514007c0c */ /* 0x008fda000bf06100 */
[----:B------:R-:W-:Y:S05]  /*22160*/  @P0 BRA `(.L_x_557) ;  /* 0x0000000400300947 */ /* 0x000fea0003800000 */
[----:B------:R-:W0:Y:S01]  /*22170*/  LDC.64 R14, c[0x0][0x628] ;  /* 0x00018a00ff0e7b82 */ /* 0x000e220000000a00 */
[----:B------:R-:W-:Y:S02]  /*22180*/  IMAD.MOV.U32 R8, RZ, RZ, R16 ;  /* 0x000000ffff087224 */ /* 0x000fe400078e0010 */
[----:B------:R-:W-:-:S05]  /*22190*/  IMAD.MOV.U32 R9, RZ, RZ, R20 ;  /* 0x000000ffff097224 */ /* 0x000fca00078e0014 */
[----:B------:R-:W1:Y:S08]  /*221a0*/  LDC R10, c[0x0][0x630] ;  /* 0x00018c00ff0a7b82 */ /* 0x000e700000000800 */
[----:B------:R-:W2:Y:S01]  /*221b0*/  LDC.64 R18, c[0x0][0x620] ;  /* 0x00018800ff127b82 */ /* 0x000ea20000000a00 */
[----:B0-----:R-:W-:-:S04]  /*221c0*/  ISETP.NE.U32.AND P0, PT, R14, RZ, PT ;  /* 0x000000ff0e00720c */ /* 0x001fc80003f05070 */
[----:B------:R-:W-:-:S13]  /*221d0*/  ISETP.NE.AND.EX P0, PT, R15, RZ, PT, P0 ;  /* 0x000000ff0f00720c */ /* 0x000fda0003f05300 */
[----:B-12---:R-:W-:Y:S05]  /*221e0*/  @!P0 BRA `(.L_x_558) ;  /* 0x0000000000288947 */ /* 0x006fea0003800000 */
[----:B------:R-:W0:Y:S02]  /*221f0*/  LDC R0, c[0x0][0x634] ;  /* 0x00018d00ff007b82 */ /* 0x000e240000000800 */
[----:B0-----:R-:W-:-:S05]  /*22200*/  IADD3 R9, P0, R16, R0, RZ ;  /* 0x0000000010097210 */ /* 0x001fca0007f1e0ff */
        /* <DEDUP_REMOVED lines=8> */
.L_x_558:
[----:B------:R-:W0:Y:S01]  /*22290*/  LDC.64 R22, c[0x0][0x640] ;  /* 0x00019000ff167b82 */ /* 0x000e220000000a00 */
[-CC-:B------:R-:W-:Y:S01]  /*222a0*/  SHF.R.U64 R14, R8, R10.reuse, R9.reuse ;  /* 0x0000000a080e7219 */ /* 0x180fe20000001209 */
[----:B------:R-:W-:Y:S01]  /*222b0*/  IMAD.MOV.U32 R4, RZ, RZ, R16 ;  /* 0x000000ffff047224 */ /* 0x000fe200078e0010 */
[----:B------:R-:W-:Y:S01]  /*222c0*/  SHF.R.U32.HI R0, RZ, R10, R9 ;  /* 0x0000000aff007219 */ /* 0x000fe20000011609 */
[----:B------:R-:W-:Y:S01]  /*222d0*/  IMAD.MOV.U32 R24, RZ, RZ, 0x1 ;  /* 0x00000001ff187424 */ /* 0x000fe200078e00ff */
[----:B------:R-:W-:-:S03]  /*222e0*/  IADD3 R7, P0, RZ, -R14, RZ ;  /* 0x8000000eff077210 */ /* 0x000fc60007f1e0ff */
[----:B------:R-:W1:Y:S02]  /*222f0*/  LDC R6, c[0x0][0x618] ;  /* 0x00018600ff067b82 */ /* 0x000e640000000800 */
[----:B------:R-:W-:-:S04]  /*22300*/  IMAD.X R5, RZ, RZ, ~R0, P0 ;  /* 0x000000ffff057224 */ /* 0x000fc800000e0e00 */
[-C--:B------:R-:W-:Y:S02]  /*22310*/  IMAD R0, R5, R18.reuse, RZ ;  /* 0x0000001205007224 */ /* 0x080fe400078e02ff */
[----:B------:R-:W2:Y:S01]  /*22320*/  LDC R8, c[0x0][0x608] ;  /* 0x00018200ff087b82 */ /* 0x000ea20000000800 */
[----:B------:R-:W-:Y:S02]  /*22330*/  IMAD.MOV.U32 R5, RZ, RZ, R20 ;  /* 0x000000ffff057224 */ /* 0x000fe400078e0014 */
[----:B------:R-:W-:-:S05]  /*22340*/  IMAD.WIDE.U32 R4, R7, R18, R4 ;  /* 0x0000001207047225 */ /* 0x000fca00078e0004 */
[----:B------:R-:W3:Y:S01]  /*22350*/  LDC R21, c[0x0][0x658] ;  /* 0x00019600ff157b82 */ /* 0x000ee20000000800 */
[----:B------:R-:W-:Y:S01]  /*22360*/  IMAD R7, R7, R19, R0 ;  /* 0x0000001307077224 */ /* 0x000fe200078e0200 */
[----:B0-----:R-:W-:-:S03]  /*22370*/  ISETP.NE.U32.AND P0, PT, R22, RZ, PT ;  /* 0x000000ff1600720c */ /* 0x001fc60003f05070 */
[----:B------:R-:W-:Y:S01]  /*22380*/  IMAD.IADD R5, R5, 0x1, R7 ;  /* 0x0000000105057824 */ /* 0x000fe200078e0207 */
[----:B------:R-:W-:Y:S02]  /*22390*/  ISETP.NE.AND.EX P0, PT, R23, RZ, PT, P0 ;  /* 0x000000ff1700720c */ /* 0x000fe40003f05300 */
[----:B------:R-:W0:Y:S02]  /*223a0*/  LDC R16, c[0x0][0x600] ;  /* 0x00018000ff107b82 */ /* 0x000e240000000800 */
[-CC-:B-1----:R-:W-:Y:S01]  /*223b0*/  SHF.R.U64 R10, R4, R6.reuse, R5.reuse ;  /* 0x00000006040a7219 */ /* 0x182fe20000001205 */
[----:B------:R-:W-:Y:S01]  /*223c0*/  IMAD.MOV.U32 R4, RZ, RZ, -0x1 ;  /* 0xffffffffff047424 */ /* 0x000fe200078e00ff */
[----:B------:R-:W-:-:S04]  /*223d0*/  SHF.R.U32.HI R5, RZ, R6, R5 ;  /* 0x00000006ff057219 */ /* 0x000fc80000011605 */
[----:B------:R-:W1:Y:S01]  /*223e0*/  LDC R18, c[0x0][0x648] ;  /* 0x00019200ff127b82 */ /* 0x000e620000000800 */
[-CC-:B--2---:R-:W-:Y:S02]  /*223f0*/  SHF.R.U64 R17, R10, R8.reuse, R5.reuse ;  /* 0x000000080a117219 */ /* 0x184fe40000001205 */
[----:B------:R-:W-:-:S05]  /*22400*/  SHF.R.U32.HI R0, RZ, R8, R5 ;  /* 0x00000008ff007219 */ /* 0x000fca0000011605 */
[----:B------:R-:W2:Y:S01]  /*22410*/  LDC R20, c[0x0][0x638] ;  /* 0x00018e00ff147b82 */ /* 0x000ea20000000800 */
[-C--:B---3--:R-:W-:Y:S02]  /*22420*/  SHF.L.U32 R4, R4, R21.reuse, RZ ;  /* 0x0000001504047219 */ /* 0x088fe400000006ff */
[-CC-:B------:R-:W-:Y:S02]  /*22430*/  SHF.R.U64 R19, R17, R21.reuse, R0.reuse ;  /* 0x0000001511137219 */ /* 0x180fe40000001200 */
[----:B------:R-:W-:Y:S02]  /*22440*/  LOP3.LUT R26, RZ, R4, RZ, 0x33, !PT ;  /* 0x00000004ff1a7212 */ /* 0x000fe400078e33ff */
[----:B------:R-:W-:Y:S01]  /*22450*/  SHF.R.U32.HI R5, RZ, R21, R0 ;  /* 0x00000015ff057219 */ /* 0x000fe20000011600 */
[----:B------:R-:W3:Y:S01]  /*22460*/  LDC R25, c[0x0][0x610] ;  /* 0x00018400ff197b82 */ /* 0x000ee20000000800 */
[----:B------:R-:W-:Y:S01]  /*22470*/  IMAD.MOV.U32 R4, RZ, RZ, R19 ;  /* 0x000000ffff047224 */ /* 0x000fe200078e0013 */
[----:B------:R-:W-:Y:S06]  /*22480*/  @!P0 BRA `(.L_x_559) ;  /* 0x0000000000288947 */ /* 0x000fec0003800000 */
        /* <DEDUP_REMOVED lines=10> */
.L_x_559:
[----:B-1----:R-:W-:Y:S01]  /*22530*/  SHF.R.U64 R3, R4, R18, R5 ;  /* 0x0000001204037219 */ /* 0x002fe20000001205 */
[----:B0-----:R-:W-:Y:S01]  /*22540*/  VIADD R5, R16, 0xffffffff ;  /* 0xffffffff10057836 */ /* 0x001fe20000000000 */
[----:B------:R-:W-:Y:S01]  /*22550*/  SHF.L.U32 R24, R24, R21, RZ ;  /* 0x0000001518187219 */ /* 0x000fe200000006ff */
[----:B------:R-:W-:Y:S01]  /*22560*/  @P4 IMAD R11, R13, R12, R2 ;  /* 0x0000000c0d0b4224 */ /* 0x000fe200078e0202 */
[----:B------:R-:W-:Y:S01]  /*22570*/  LOP3.LUT R0, R17, R26, RZ, 0xc0, !PT ;  /* 0x0000001a11007212 */ /* 0x000fe200078ec0ff */
[----:B------:R-:W-:-:S04]  /*22580*/  IMAD.MOV R4, RZ, RZ, -R3 ;  /* 0x000000ffff047224 */ /* 0x000fc800078e0a03 */
[----:B------:R-:W-:Y:S01]  /*22590*/  IMAD R2, R24, R3, R0 ;  /* 0x0000000318027224 */ /* 0x000fe200078e0200 */
[----:B------:R-:W-:Y:S01]  /*225a0*/  LOP3.LUT R3, R10, R5, RZ, 0xc0, !PT ;  /* 0x000000050a037212 */ /* 0x000fe200078ec0ff */
[----:B--2---:R-:W-:Y:S02]  /*225b0*/  IMAD R0, R4, R20, R19 ;  /* 0x0000001404007224 */ /* 0x004fe400078e0213 */
[----:B---3--:R-:W-:Y:S02]  /*225c0*/  IMAD R5, R2, R25, R11 ;  /* 0x0000001902057224 */ /* 0x008fe400078e020b */
[----:B------:R-:W-:Y:S02]  /*225d0*/  IMAD.MOV.U32 R4, RZ, RZ, 0x1 ;  /* 0x00000001ff047424 */ /* 0x000fe400078e00ff */
[----:B------:R-:W-:Y:S02]  /*225e0*/  IMAD R2, R0, R16, R3 ;  /* 0x0000001000027224 */ /* 0x000fe400078e0203 */
[----:B------:R-:W-:Y:S01]  /*225f0*/  IMAD.MOV.U32 R10, RZ, RZ, R14 ;  /* 0x000000ffff0a7224 */ /* 0x000fe200078e000e */
[----:B------:R-:W-:-:S02]  /*22600*/  PRMT R0, R4, 0x7610, R0 ;  /* 0x0000761004007816 */ /* 0x000fc40000000000 */
[----:B------:R-:W-:Y:S02]  /*22610*/  SEL R4, R2, R5, !P4 ;  /* 0x0000000502047207 */ /* 0x000fe40006000000 */
[----:B------:R-:W-:-:S07]  /*22620*/  SEL R5, R5, R2, !P4 ;  /* 0x0000000205057207 */ /* 0x000fce0006000000 */
.L_x_557:
[----:B------:R-:W-:-:S08]  /*22630*/  NOP ;  /* 0x0000000000007918 */ /* 0x000fd00000000000 */
[----:B------:R-:W0:-:S00]  /*22640*/  USETMAXREG.DEALLOC.CTAPOOL 0x18 ;  /* 0x00000018000079c8 */ /* 0x000e0000080e0500 */
[----:B------:R-:W-:-:S13]  /*22650*/  ISETP.NE.AND P0, PT, RZ, UR8, PT ;  /* 0x00000008ff007c0c */ /* 0x000fda000bf05270 */
[----:B------:R-:W-:Y:S05]  /*22660*/  @P0 EXIT ;  /* 0x000000000000094d */ /* 0x000fea0003800000 */
[----:B0-----:R-:W-:Y:S01]  /*22670*/  LOP3.LUT P0, RZ, R0, 0xff, RZ, 0xc0, !PT ;  /* 0x000000ff00ff7812 */ /* 0x001fe2000780c0ff */
[----:B------:R-:W-:Y:S02]  /*22680*/  IMAD.MOV.U32 R6, RZ, RZ, 0x1 ;  /* 0x00000001ff067424 */ /* 0x000fe400078e00ff */
[----:B------:R-:W-:-:S10]  /*22690*/  IMAD.MOV.U32 R7, RZ, RZ, RZ ;  /* 0x000000ffff077224 */ /* 0x000fd400078e00ff */
[----:B------:R-:W-:Y:S05]  /*226a0*/  @!P0 BRA `(.L_x_560) ;  /* 0x0000000c00548947 */ /* 0x000fea0003800000 */
[----:B------:R-:W0:Y:S01]  /*226b0*/  LDC R0, c[0x0][0x28c] ;  /* 0x0000a300ff007b82 */ /* 0x000e220000000800 */
[----:B------:R-:W-:Y:S01]  /*226c0*/  ULDC UR6, c[0x0][0x658] ;  /* 0x0001960000067ab9 */ /* 0x000fe20000000800 */
[----:B------:R-:W-:Y:S01]  /*226d0*/  UMOV UR9, 0xffffffff ;  /* 0xffffffff00097882 */ /* 0x000fe20000000000 */
[----:B------:R-:W-:Y:S01]  /*226e0*/  ULDC UR8, c[0x0][0xc] ;  /* 0x0000030000087ab9 */ /* 0x000fe20000000800 */
[----:B------:R-:W-:Y:S01]  /*226f0*/  USHF.L.U32 UR11, UR9, UR6, URZ ;  /* 0x00000006090b7299 */ /* 0x000fe2000800063f */
[----:B------:R-:W-:Y:S01]  /*22700*/  BSSY B0, `(.L_x_560) ;  /* 0x00000cf000007945 */ /* 0x000fe20003800000 */
[----:B------:R-:W-:Y:S01]  /*22710*/  UMOV UR10, 0x1 ;  /* 0x00000001000a7882 */ /* 0x000fe20000000000 */
[----:B------:R-:W-:Y:S01]  /*22720*/  ULDC UR9, c[0x0][0x10] ;  /* 0x0000040000097ab9 */ /* 0x000fe20000000800 */
[----:B------:R-:W1:Y:S01]  /*22730*/  S2UR UR4, SR_CgaCtaId ;  /* 0x00000000000479c3 */ /* 0x000e620000008800 */
[----:B------:R-:W-:Y:S01]  /*22740*/  UIMAD.WIDE.U32 UR8, UR8, UR9, URZ ;  /* 0x00000009080872a5 */ /* 0x000fe2000f8e003f */
[----:B------:R-:W-:Y:S01]  /*22750*/  IMAD.MOV.U32 R9, RZ, RZ, 0x1 ;  /* 0x00000001ff097424 */ /* 0x000fe200078e00ff */
[----:B------:R-:W-:Y:S01]  /*22760*/  USHF.L.U32 UR6, UR10, UR6, URZ ;  /* 0x000000060a067299 */ /* 0x000fe2000800063f */
[----:B------:R-:W-:Y:S01]  /*22770*/  IMAD.MOV.U32 R6, RZ, RZ, 0x1 ;  /* 0x00000001ff067424 */ /* 0x000fe200078e00ff */
[----:B------:R-:W-:Y:S01]  /*22780*/  ULDC UR5, c[0x0][0x600] ;  /* 0x0001800000057ab9 */ /* 0x000fe20000000800 */
[----:B------:R-:W-:Y:S01]  /*22790*/  ULDC UR10, c[0x0][0x14] ;  /* 0x00000500000a7ab9 */ /* 0x000fe20000000800 */
[----:B------:R-:W-:Y:S01]  /*227a0*/  IMAD.MOV.U32 R7, RZ, RZ, RZ ;  /* 0x000000ffff077224 */ /* 0x000fe200078e00ff */
[----:B------:R-:W-:-:S02]  /*227b0*/  UIMAD.WIDE.U32 UR24, UR8, UR10, URZ ;  /* 0x0000000a081872a5 */ /* 0x000fc4000f8e003f */
[----:B------:R-:W-:Y:S02]  /*227c0*/  UIMAD UR18, UR9, UR10, URZ ;  /* 0x0000000a091272a4 */ /* 0x000fe4000f8e023f */
[----:B------:R-:W-:Y:S02]  /*227d0*/  ULOP3.LUT UR23, UR13, 0x2, URZ, 0xfc, !UPT ;  /* 0x000000020d177892 */ /* 0x000fe4000f8efc3f */
[----:B------:R-:W-:Y:S01]  /*227e0*/  UIADD3 UR5, UR5, -0x1, URZ ;  /* 0xffffffff05057890 */ /* 0x000fe2000fffe03f */
[----:B0-----:R-:W-:Y:S01]  /*227f0*/  VIADD R0, R0, 0x1f ;  /* 0x0000001f00007836 */ /* 0x001fe20000000000 */
[----:B------:R-:W-:Y:S02]  /*22800*/  ULOP3.LUT UR20, URZ, UR11, URZ, 0x33, !UPT ;  /* 0x0000000b3f147292 */ /* 0x000fe4000f8e333f */
[----:B------:R-:W-:Y:S02]  /*22810*/  UIADD3 UR18, UR25, UR18, URZ ;  /* 0x0000001219127290 */ /* 0x000fe4000fffe03f */
[----:B------:R-:W-:Y:S01]  /*22820*/  SHF.R.S32.HI R3, RZ, 0x1f, R0 ;  /* 0x0000001fff037819 */ /* 0x000fe20000011400 */
[----:B------:R-:W-:Y:S01]  /*22830*/  ULDC.64 UR26, c[0x0][0x198] ;  /* 0x00006600001a7ab9 */ /* 0x000fe20000000a00 */
[----:B-1----:R-:W-:-:S02]  /*22840*/  USHF.L.U32 UR7, UR4, 0x7, URZ ;  /* 0x0000000704077899 */ /* 0x002fc4000800063f */
[----:B------:R-:W-:Y:S01]  /*22850*/  LEA.HI R0, R3, R0, RZ, 0x5 ;  /* 0x0000000003007211 */ /* 0x000fe200078f28ff */
[----:B------:R-:W-:Y:S02]  /*22860*/  USHF.L.U32 UR4, UR4, 0xc, URZ ;  /* 0x0000000c04047899 */ /* 0x000fe4000800063f */
[----:B------:R-:W-:Y:S01]  /*22870*/  ULOP3.LUT UR7, UR7, 0x80, URZ, 0xc0, !UPT ;  /* 0x0000008007077892 */ /* 0x000fe2000f8ec03f */
[----:B------:R-:W-:-:S05]  /*22880*/  SHF.R.S32.HI R0, RZ, 0x5, R0 ;  /* 0x00000005ff007819 */ /* 0x000fca0000011400 */
[----:B------:R-:W-:-:S07]  /*22890*/  VIADD R15, R0, 0x1 ;  /* 0x00000001000f7836 */ /* 0x000fce0000000000 */
.L_x_571:
[----:B------:R-:W-:-:S03]  /*228a0*/  UMOV UR8, 0xffffffff ;  /* 0xffffffff00087882 */ /* 0x000fc60000000000 */
[----:B------:R-:W-:Y:S05]  /*228b0*/  BRA.DIV UR8, `(.L_x_561) ;  /* 0x0000001608347947 */ /* 0x000fea000b800000 */
[----:B------:R-:W-:-:S13]  /*228c0*/  ELECT P0, URZ, PT ;  /* 0x00000000003f782f */ /* 0x000fda0003800000 */
.L_x_592:
[----:B------:R-:W0:Y:S01]  /*228d0*/  LDC R2, c[0x0][0x28c] ;  /* 0x0000a300ff027b82 */ /* 0x000e220000000800 */
[----:B------:R-:W-:Y:S01]  /*228e0*/  BSSY B1, `(.L_x_562) ;  /* 0x0000039000017945 */ /* 0x000fe20003800000 */
[----:B0-----:R-:W-:-:S13]  /*228f0*/  ISETP.LT.OR P0, PT, R2, 0x1, !P0 ;  /* 0x000000010200780c */ /* 0x001fda0004701670 */
[----:B------:R-:W-:Y:S05]  /*22900*/  @P0 BRA `(.L_x_563) ;  /* 0x0000000000d80947 */ /* 0x000fea0003800000 */
[----:B------:R-:W-:Y:S01]  /*22910*/  LEA R4, R4, UR7, 0x8 ;  /* 0x0000000704047c11 */ /* 0x000fe2000f8e40ff */
[----:B------:R-:W-:Y:S02]  /*22920*/  IMAD.SHL.U32 R5, R5, 0x100, RZ ;  /* 0x0000010005057824 */ /* 0x000fe400078e00ff */
[----:B------:R-:W-:Y:S02]  /*22930*/  IMAD.MOV.U32 R13, RZ, RZ, RZ ;  /* 0x000000ffff0d7224 */ /* 0x000fe400078e00ff */
[----:B------:R-:W-:Y:S02]  /*22940*/  IMAD.MOV.U32 R2, RZ, RZ, R15 ;  /* 0x000000ffff027224 */ /* 0x000fe400078e000f */
[----:B------:R-:W-:Y:S02]  /*22950*/  IMAD.MOV.U32 R3, RZ, RZ, R6 ;  /* 0x000000ffff037224 */ /* 0x000fe400078e0006 */
[----:B------:R-:W-:-:S07]  /*22960*/  IMAD.MOV.U32 R8, RZ, RZ, R7 ;  /* 0x000000ffff087224 */ /* 0x000fce00078e0007 */
.L_x_566:
[----:B------:R-:W0:Y:S01]  /*22970*/  S2R R12, SR_CgaCtaId ;  /* 0x00000000000c7919 */ /* 0x000e220000008800 */
[----:B------:R-:W-:Y:S01]  /*22980*/  MOV R11, 0x400 ;  /* 0x00000400000b7802 */ /* 0x000fe20000000f00 */
[----:B------:R-:W1:Y:S03]  /*22990*/  S2R R14, SR_TID.X ;  /* 0x00000000000e7919 */ /* 0x000e660000002100 */
[----:B0-----:R-:W-:Y:S02]  /*229a0*/  LEA R17, R12, R11, 0x18 ;  /* 0x0000000b0c117211 */ /* 0x001fe400078ec0ff */
[----:B------:R-:W-:Y:S02]  /*229b0*/  SHF.L.U32 R11, R3, 0x1f, RZ ;  /* 0x0000001f030b7819 */ /* 0x000fe400000006ff */
[----:B-1----:R-:W-:Y:S01]  /*229c0*/  LOP3.LUT P1, RZ, R14, 0x7f, RZ, 0xc0, !PT ;  /* 0x0000007f0eff7812 */ /* 0x002fe2000782c0ff */
[----:B------:R-:W-:-:S04]  /*229d0*/  IMAD R12, R8, 0x8, R17 ;  /* 0x00000008080c7824 */ /* 0x000fc800078e0211 */
[----:B------:R-:W0:Y:S02]  /*229e0*/  SYNCS.PHASECHK.TRANS64.TRYWAIT P0, [R12+URZ+0x70], R11 ;  /* 0x0000700b0c0075a7 */ /* 0x000e24000800017f */
[----:B0-----:R-:W-:Y:S06]  /*229f0*/  @!P0 BRA `(.L_x_564) ;  /* 0x0000001400048947 */ /* 0x001fec0003800000 */
.L_x_593:
[----:B0-----:R-:W0:Y:S01]  /*22a00*/  @!P1 LDC R11, c[0x0][0x500] ;  /* 0x00014000ff0b9b82 */ /* 0x001e220000000800 */
[----:B------:R-:W-:-:S04]  /*22a10*/  UPRMT UR8, UR23, 0x9910, URZ ;  /* 0x0000991017087896 */ /* 0x000fc8000800003f */
[----:B------:R-:W-:-:S06]  /*22a20*/  UISETP.NE.AND UP0, UPT, UR8, 0x2, UPT ;  /* 0x000000020800788c */ /* 0x000fcc000bf05270 */
[----:B------:R-:W-:Y:S01]  /*22a30*/  PLOP3.LUT P0, PT, PT, PT, UP0, 0x80, 0x0 ;  /* 0x000000000000781c */ /* 0x000fe20003f0f008 */
[----:B0-----:R0:W-:-:S12]  /*22a40*/  @!P1 SYNCS.ARRIVE.TRANS64 RZ, [R12+URZ], R11 ;  /* 0x0000000b0cff99a7 */ /* 0x0011d8000800003f */
[----:B------:R-:W-:Y:S05]  /*22a50*/  @P0 BRA `(.L_x_565) ;  /* 0x0000000000040947 */ /* 0x000fea0003800000 */
[----:B------:R-:W-:Y:S01]  /*22a60*/  BPT.TRAP 0x1 ;  /* 0x000000040000795c */ /* 0x000fe20000300000 */
.L_x_565:
[----:B------:R-:W-:Y:S01]  /*22a70*/  R2UR UR8, R8 ;  /* 0x00000000080872ca */ /* 0x000fe200000e0000 */
[----:B------:R-:W-:Y:S01]  /*22a80*/  VIADD R2, R2, 0xffffffff ;  /* 0xffffffff02027836 */ /* 0x000fe20000000000 */
[----:B------:R-:W-:Y:S01]  /*22a90*/  R2UR UR19, R17 ;  /* 0x00000000111372ca */ /* 0x000fe200000e0000 */
[----:B------:R-:W-:Y:S01]  /*22aa0*/  UIADD3 UR14, UP0, UR26, 0xf0, URZ ;  /* 0x000000f01a0e7890 */ /* 0x000fe2000ff1e03f */
[----:B------:R-:W-:Y:S01]  /*22ab0*/  R2UR UR21, R5 ;  /* 0x00000000051572ca */ /* 0x000fe200000e0000 */
[----:B------:R-:W-:Y:S01]  /*22ac0*/  UIADD3 UR28, UP1, UR26, 0x1f0, URZ ;  /* 0x000001f01a1c7890 */ /* 0x000fe2000ff3e03f */
[----:B------:R-:W-:Y:S01]  /*22ad0*/  R2UR UR9, R12 ;  /* 0x000000000c0972ca */ /* 0x000fe200000e0000 */
[----:B------:R-:W-:Y:S01]  /*22ae0*/  UIADD3.X UR15, URZ, UR27, URZ, UP0, !UPT ;  /* 0x0000001b3f0f7290 */ /* 0x000fe200087fe43f */
[C---:B------:R-:W-:Y:S01]  /*22af0*/  R2UR UR10, R13.reuse ;  /* 0x000000000d0a72ca */ /* 0x040fe200000e0000 */
[----:B------:R-:W-:Y:S01]  /*22b00*/  VIADD R8, R8, 0x1 ;  /* 0x0000000108087836 */ /* 0x000fe20000000000 */
[----:B------:R-:W-:Y:S01]  /*22b10*/  R2UR UR12, R10 ;  /* 0x000000000a0c72ca */ /* 0x000fe200000e0000 */
[----:B------:R-:W-:Y:S01]  /*22b20*/  UIADD3.X UR29, URZ, UR27, URZ, UP1, !UPT ;  /* 0x0000001b3f1d7290 */ /* 0x000fe20008ffe43f */
[----:B------:R-:W-:Y:S01]  /*22b30*/  R2UR UR22, R4 ;  /* 0x00000000041672ca */ /* 0x000fe200000e0000 */
[----:B------:R-:W-:Y:S01]  /*22b40*/  USHF.L.U32 UR8, UR8, 0xd, URZ ;  /* 0x0000000d08087899 */ /* 0x000fe2000800063f */
[----:B------:R-:W-:Y:S01]  /*22b50*/  ISETP.GT.AND P1, PT, R2, 0x1, PT ;  /* 0x000000010200780c */ /* 0x000fe20003f24270 */
[----:B------:R-:W-:Y:S01]  /*22b60*/  UMOV UR16, 0x0 ;  /* 0x0000000000107882 */ /* 0x000fe20000000000 */
[----:B------:R-:W-:Y:S01]  /*22b70*/  UMOV UR17, 0x10000000 ;  /* 0x1000000000117882 */ /* 0x000fe20000000000 */
[----:B------:R-:W-:Y:S01]  /*22b80*/  ULOP3.LUT UR11, UR8, 0x1000, UR4, 0xf8, !UPT ;  /* 0x00001000080b7892 */ /* 0x000fe2000f8ef804 */
[C---:B------:R-:W-:Y:S01]  /*22b90*/  ISETP.NE.AND P0, PT, R8.reuse, 0xe, PT ;  /* 0x0000000e0800780c */ /* 0x040fe20003f05270 */
[----:B------:R-:W-:Y:S01]  /*22ba0*/  UIADD3 UR8, UR19, 0x200, UR8 ;  /* 0x0000020013087890 */ /* 0x000fe2000fffe008 */
[----:B------:R-:W-:Y:S01]  /*22bb0*/  VIADD R13, R13, 0x20 ;  /* 0x000000200d0d7836 */ /* 0x000fe20000000000 */
[----:B------:R-:W-:Y:S01]  /*22bc0*/  UIADD3 UR19, UR19, 0x1c200, UR11 ;  /* 0x0001c20013137890 */ /* 0x000fe2000fffe00b */
[----:B0-----:R-:W-:Y:S01]  /*22bd0*/  SEL R12, RZ, 0x1, P0 ;  /* 0x00000001ff0c7807 */ /* 0x001fe20000000000 */
[----:B------:R-:W-:Y:S01]  /*22be0*/  UMOV UR30, 0x30000 ;  /* 0x00030000001e7882 */ /* 0x000fe20000000000 */
[----:B------:R-:W-:Y:S01]  /*22bf0*/  UMOV UR11, UR21 ;  /* 0x00000015000b7c82 */ /* 0x000fe20008000000 */
[----:B------:R-:W-:-:S02]  /*22c00*/  SEL R8, R8, RZ, P0 ;  /* 0x000000ff08087207 */ /* 0x000fc40000000000 */
[----:B------:R-:W-:Y:S01]  /*22c10*/  LOP3.LUT R3, R3, R12, RZ, 0x3c, !PT ;  /* 0x0000000c03037212 */ /* 0x000fe200078e3cff */
[----:B------:R0:W-:Y:S02]  /*22c20*/  UTMALDG.3D [UR8], [UR14], desc[UR16] ;  /* 0x000010080e0075b4 */ /* 0x0001e40008011000 */
[----:B0-----:R-:W-:Y:S01]  /*22c30*/  UMOV UR8, UR19 ;  /* 0x0000001300087c82 */ /* 0x001fe20008000000 */
[----:B------:R-:W-:Y:S02]  /*22c40*/  UMOV UR11, UR22 ;  /* 0x00000016000b7c82 */ /* 0x000fe40008000000 */
[----:B------:R0:W-:Y:S02]  /*22c50*/  UTMALDG.3D.MULTICAST [UR8], [UR28], UR30, desc[UR16] ;  /* 0x000010081c0073b4 */ /* 0x0001e4000801181e */
[----:B0-----:R-:W-:Y:S05]  /*22c60*/  @P1 BRA `(.L_x_566) ;  /* 0xfffffffc00401947 */ /* 0x001fea000383ffff */
.L_x_563:
[----:B------:R-:W-:Y:S05]  /*22c70*/  BSYNC B1 ;  /* 0x0000000000017941 */ /* 0x000fea0003800000 */
.L_x_562:
[----:B------:R-:W2:Y:S01]  /*22c80*/  LDL.LU R16, [R1+0x460] ;  /* 0x0004600001107983 */ /* 0x000ea20000300800 */
[----:B------:R-:W-:Y:S01]  /*22c90*/  LOP3.LUT P0, RZ, R9, 0xff, RZ, 0xc0, !PT ;  /* 0x000000ff09ff7812 */ /* 0x000fe2000780c0ff */
[C---:B------:R-:W-:Y:S01]  /*22ca0*/  IMAD.IADD R4, R0.reuse, 0x1, R7 ;  /* 0x0000000100047824 */ /* 0x040fe200078e0207 */
[----:B------:R-:W-:Y:S01]  /*22cb0*/  ULDC.64 UR8, c[0x0][0x650] ;  /* 0x0001940000087ab9 */ /* 0x000fe20000000a00 */
[----:B------:R-:W3:Y:S01]  /*22cc0*/  LDL.LU R14, [R1+0x464] ;  /* 0x00046400010e7983 */ /* 0x000ee20000300800 */
[----:B------:R-:W-:Y:S01]  /*22cd0*/  ISETP.GE.U32.AND P1, PT, R0, 0xe, PT ;  /* 0x0000000e0000780c */ /* 0x000fe20003f26070 */
[----:B------:R-:W-:Y:S01]  /*22ce0*/  BSSY B1, `(.L_x_567) ;  /* 0x000006e000017945 */ /* 0x000fe20003800000 */
[----:B------:R-:W-:Y:S01]  /*22cf0*/  IMAD.MOV.U32 R10, RZ, RZ, -0x1 ;  /* 0xffffffffff0a7424 */ /* 0x000fe200078e00ff */
[----:B------:R-:W-:-:S06]  /*22d00*/  PRMT R9, RZ, 0x7610, R9 ;  /* 0x00007610ff097816 */ /* 0x000fcc0000000009 */
[----:B------:R-:W0:Y:S01]  /*22d10*/  @P0 S2R R3, SR_CgaCtaId ;  /* 0x0000000000030919 */ /* 0x000e220000008800 */
[----:B------:R-:W-:-:S04]  /*22d20*/  @P0 MOV R2, 0x400 ;  /* 0x0000040000020802 */ /* 0x000fc80000000f00 */
[----:B0-----:R-:W-:-:S04]  /*22d30*/  @P0 LEA R2, R3, R2, 0x18 ;  /* 0x0000000203020211 */ /* 0x001fc800078ec0ff */
[----:B------:R0:W-:Y:S01]  /*22d40*/  @P0 SYNCS.ARRIVE.TRANS64.A1T0 RZ, [R2+URZ+0xf8], RZ ;  /* 0x0000f8ff02ff09a7 */ /* 0x0001e2000810003f */
[----:B------:R-:W-:-:S04]  /*22d50*/  ISETP.GT.U32.AND P0, PT, R4, 0xd, PT ;  /* 0x0000000d0400780c */ /* 0x000fc80003f04070 */
[----:B------:R-:W-:Y:S02]  /*22d60*/  ISETP.LT.U32.AND P0, PT, R0, 0xe, P0 ;  /* 0x0000000e0000780c */ /* 0x000fe40000701070 */
[----:B0-----:R-:W-:-:S05]  /*22d70*/  SHF.R.U32.HI R2, RZ, 0x1, R4 ;  /* 0x00000001ff027819 */ /* 0x001fca0000011604 */
[----:B------:R-:W-:-:S05]  /*22d80*/  IMAD.WIDE.U32 R2, R2, -0x6db6db6d, RZ ;  /* 0x9249249302027825 */ /* 0x000fca00078e00ff */
[----:B------:R-:W-:Y:S02]  /*22d90*/  SHF.R.U32.HI R5, RZ, 0x2, R3 ;  /* 0x00000002ff057819 */ /* 0x000fe40000011603 */
[----:B------:R-:W-:Y:S02]  /*22da0*/  SEL R3, RZ, 0x1, !P0 ;  /* 0x00000001ff037807 */ /* 0x000fe40004000000 */
[----:B------:R-:W-:Y:S01]  /*22db0*/  PRMT R2, RZ, 0x7610, R2 ;  /* 0x00007610ff027816 */ /* 0x000fe20000000002 */
[----:B------:R-:W-:Y:S01]  /*22dc0*/  IMAD R7, R5, -0xe, R4 ;  /* 0xfffffff205077824 */ /* 0x000fe200078e0204 */
[----:B------:R-:W-:Y:S01]  /*22dd0*/  LOP3.LUT R6, R6, R3, RZ, 0x3c, !PT ;  /* 0x0000000306067212 */ /* 0x000fe200078e3cff */
[----:B------:R-:W-:-:S03]  /*22de0*/  IMAD.MOV.U32 R4, RZ, RZ, -0x1 ;  /* 0xffffffffff047424 */ /* 0x000fc600078e00ff */
[----:B------:R-:W-:Y:S01]  /*22df0*/  @P1 LOP3.LUT R6, R6, 0x1, R5, 0x78, !PT ;  /* 0x0000000106061812 */ /* 0x000fe200078e7805 */
[----:B------:R-:W-:Y:S01]  /*22e00*/  IMAD.MOV.U32 R5, RZ, RZ, -0x1 ;  /* 0xffffffffff057424 */ /* 0x000fe200078e00ff */
[----:B---3--:R-:W-:-:S04]  /*22e10*/  IADD3 R14, P0, R14, UR24, RZ ;  /* 0x000000180e0e7c10 */ /* 0x008fc8000ff1e0ff */
[----:B--2---:R-:W-:Y:S01]  /*22e20*/  IADD3.X R16, R16, UR18, RZ, P0, !PT ;  /* 0x0000001210107c10 */ /* 0x004fe200087fe4ff */
[----:B------:R0:W-:Y:S01]  /*22e30*/  STL [R1+0x464], R14 ;  /* 0x0004640e01007387 */ /* 0x0001e20000100800 */
[----:B------:R-:W-:-:S03]  /*22e40*/  ISETP.GE.U32.AND P0, PT, R14, UR8, PT ;  /* 0x000000080e007c0c */ /* 0x000fc6000bf06070 */
[----:B------:R0:W-:Y:S01]  /*22e50*/  STL [R1+0x460], R16 ;  /* 0x0004601001007387 */ /* 0x0001e20000100800 */
[----:B------:R-:W-:-:S13]  /*22e60*/  ISETP.GE.U32.AND.EX P0, PT, R16, UR9, PT, P0 ;  /* 0x0000000910007c0c */ /* 0x000fda000bf06100 */
[----:B0-----:R-:W-:Y:S05]  /*22e70*/  @P0 BRA `(.L_x_568) ;  /* 0x0000000400500947 */ /* 0x001fea0003800000 */
[----:B------:R-:W0:Y:S01]  /*22e80*/  S2R R8, SR_CTAID.X ;  /* 0x0000000000087919 */ /* 0x000e220000002500 */
[----:B------:R-:W-:Y:S01]  /*22e90*/  ULDC UR8, c[0x0][0x150] ;  /* 0x0000540000087ab9 */ /* 0x000fe20000000800 */
[----:B------:R-:W1:Y:S01]  /*22ea0*/  LDC R3, c[0x0][0x144] ;  /* 0x00005100ff037b82 */ /* 0x000e620000000800 */
[----:B------:R-:W-:Y:S01]  /*22eb0*/  ULDC UR11, c[0x0][0x630] ;  /* 0x00018c00000b7ab9 */ /* 0x000fe20000000800 */
[----:B------:R-:W2:Y:S06]  /*22ec0*/  S2R R5, SR_CTAID.Y ;  /* 0x0000000000057919 */ /* 0x000eac0000002600 */
[----:B------:R-:W3:Y:S01]  /*22ed0*/  LDC R12, c[0x0][0x148] ;  /* 0x00005200ff0c7b82 */ /* 0x000ee20000000800 */
[----:B0-----:R-:W-:-:S02]  /*22ee0*/  I2FP.F32.U32 R2, R8 ;  /* 0x0000000800027245 */ /* 0x001fc40000201000 */
[----:B--2---:R-:W-:-:S03]  /*22ef0*/  I2FP.F32.U32 R4, R5 ;  /* 0x0000000500047245 */ /* 0x004fc60000201000 */
[----:B------:R-:W-:Y:S01]  /*22f00*/  FMUL R2, R2, UR8 ;  /* 0x0000000802027c20 */ /* 0x000fe20008400000 */
[----:B------:R-:W-:Y:S02]  /*22f10*/  ULDC UR8, c[0x0][0x154] ;  /* 0x0000550000087ab9 */ /* 0x000fe40000000800 */
[----:B------:R-:W-:Y:S01]  /*22f20*/  FMUL R10, R4, UR8 ;  /* 0x00000008040a7c20 */ /* 0x000fe20008400000 */
[----:B------:R-:W-:Y:S02]  /*22f30*/  ULDC.64 UR8, c[0x0][0x628] ;  /* 0x00018a0000087ab9 */ /* 0x000fe40000000a00 */
[----:B------:R-:W0:Y:S01]  /*22f40*/  F2I.U32.TRUNC.NTZ R2, R2 ;  /* 0x0000000200027305 */ /* 0x000e22000020f000 */
[----:B------:R-:W-:-:S04]  /*22f50*/  ISETP.NE.U32.AND P0, PT, RZ, UR8, PT ;  /* 0x00000008ff007c0c */ /* 0x000fc8000bf05070 */
[----:B------:R-:W-:-:S03]  /*22f60*/  ISETP.NE.AND.EX P0, PT, RZ, UR9, PT, P0 ;  /* 0x00000009ff007c0c */ /* 0x000fc6000bf05300 */
[----:B------:R-:W2:Y:S01]  /*22f70*/  F2I.U32.TRUNC.NTZ R10, R10 ;  /* 0x0000000a000a7305 */ /* 0x000ea2000020f000 */
[----:B0-----:R-:W-:Y:S02]  /*22f80*/  IMAD.MOV R4, RZ, RZ, -R2 ;  /* 0x000000ffff047224 */ /* 0x001fe400078e0a02 */
[----:B------:R-:W-:Y:S02]  /*22f90*/  IMAD.MOV.U32 R2, RZ, RZ, R14 ;  /* 0x000000ffff027224 */ /* 0x000fe400078e000e */
[----:B-1----:R-:W-:Y:S02]  /*22fa0*/  IMAD R8, R3, R4, R8 ;  /* 0x0000000403087224 */ /* 0x002fe400078e0208 */
[----:B--2---:R-:W-:-:S04]  /*22fb0*/  IMAD.MOV R3, RZ, RZ, -R10 ;  /* 0x000000ffff037224 */ /* 0x004fc800078e0a0a */
[----:B---3--:R-:W-:Y:S02]  /*22fc0*/  @P4 IMAD R8, R12, R3, R5 ;  /* 0x000000030c084224 */ /* 0x008fe400078e0205 */
[----:B------:R-:W-:Y:S01]  /*22fd0*/  IMAD.MOV.U32 R3, RZ, RZ, R16 ;  /* 0x000000ffff037224 */ /* 0x000fe200078e0010 */
[----:B------:R-:W-:Y:S06]  /*22fe0*/  @!P0 BRA `(.L_x_569) ;  /* 0x0000000000288947 */ /* 0x000fec0003800000 */
[----:B------:R-:W-:Y:S02]  /*22ff0*/  ULDC UR10, c[0x0][0x634] ;  /* 0x00018d00000a7ab9 */ /* 0x000fe40000000800 */
[----:B------:R-:W-:-:S05]  /*23000*/  IADD3 R3, P0, R14, UR10, RZ ;  /* 0x0000000a0e037c10 */ /* 0x000fca000ff1e0ff */
[----:B------:R-:W-:-:S04]  /*23010*/  IMAD.X R11, RZ, RZ, R16, P0 ;  /* 0x000000ffff0b7224 */ /* 0x000fc800000e0610 */
[----:B------:R-:W-:-:S04]  /*23020*/  IMAD.WIDE.U32 R4, R11, UR8, RZ ;  /* 0x000000080b047c25 */ /* 0x000fc8000f8e00ff */
[----:B------:R-:W-:-:S04]  /*23030*/  IMAD.WIDE.U32 R4, P0, R3, UR9, R4 ;  /* 0x0000000903047c25 */ /* 0x000fc8000f800004 */
[----:B------:R-:W-:-:S04]  /*23040*/  IMAD.WIDE.U32 R2, R3, UR8, RZ ;  /* 0x0000000803027c25 */ /* 0x000fc8000f8e00ff */
[----:B------:R-:W-:Y:S01]  /*23050*/  IMAD.MOV.U32 R2, RZ, RZ, R5 ;  /* 0x000000ffff027224 */ /* 0x000fe200078e0005 */
[----:B------:R-:W-:Y:S01]  /*23060*/  IADD3 RZ, P1, R3, R4, RZ ;  /* 0x0000000403ff7210 */ /* 0x000fe20007f3e0ff */
[----:B------:R-:W-:-:S04]  /*23070*/  IMAD.X R3, RZ, RZ, RZ, P0 ;  /* 0x000000ffff037224 */ /* 0x000fc800000e06ff */
[----:B------:R-:W-:-:S08]  /*23080*/  IMAD.WIDE.U32.X R2, R11, UR9, R2, P1 ;  /* 0x000000090b027c25 */ /* 0x000fd000088e0402 */
.L_x_569:
[--C-:B------:R-:W-:Y:S01]  /*23090*/  SHF.R.U64 R10, R2, UR11, R3.reuse ;  /* 0x0000000b020a7c19 */ /* 0x100fe20008001203 */
[----:B------:R-:W-:Y:S01]  /*230a0*/  ULDC.64 UR8, c[0x0][0x620] ;  /* 0x0001880000087ab9 */ /* 0x000fe20000000a00 */
[----:B------:R-:W-:Y:S01]  /*230b0*/  SHF.R.U32.HI R2, RZ, UR11, R3 ;  /* 0x0000000bff027c19 */ /* 0x000fe20008011603 */
[----:B------:R-:W-:Y:S01]  /*230c0*/  IMAD.MOV.U32 R3, RZ, RZ, R16 ;  /* 0x000000ffff037224 */ /* 0x000fe200078e0010 */
[----:B------:R-:W-:Y:S01]  /*230d0*/  IADD3 R11, P0, RZ, -R10, RZ ;  /* 0x8000000aff0b7210 */ /* 0x000fe20007f1e0ff */
[----:B------:R-:W-:-:S04]  /*230e0*/  ULDC.64 UR10, c[0x0][0x640] ;  /* 0x00019000000a7ab9 */ /* 0x000fc80000000a00 */
[----:B------:R-:W-:Y:S01]  /*230f0*/  IMAD.X R2, RZ, RZ, ~R2, P0 ;  /* 0x000000ffff027224 */ /* 0x000fe200000e0e02 */
[----:B------:R-:W-:-:S03]  /*23100*/  ISETP.NE.U32.AND P0, PT, RZ, UR10, PT ;  /* 0x0000000aff007c0c */ /* 0x000fc6000bf05070 */
[----:B------:R-:W-:Y:S01]  /*23110*/  IMAD R2, R2, UR8, RZ ;  /* 0x0000000802027c24 */ /* 0x000fe2000f8e02ff */
[----:B------:R-:W-:-:S03]  /*23120*/  ISETP.NE.AND.EX P0, PT, RZ, UR11, PT, P0 ;  /* 0x0000000bff007c0c */ /* 0x000fc6000bf05300 */
[----:B------:R-:W-:Y:S02]  /*23130*/  IMAD R5, R11, UR9, R2 ;  /* 0x000000090b057c24 */ /* 0x000fe4000f8e0202 */
[----:B------:R-:W-:-:S04]  /*23140*/  IMAD.MOV.U32 R2, RZ, RZ, R14 ;  /* 0x000000ffff027224 */ /* 0x000fc800078e000e */
[----:B------:R-:W-:Y:S01]  /*23150*/  IMAD.WIDE.U32 R2, R11, UR8, R2 ;  /* 0x000000080b027c25 */ /* 0x000fe2000f8e0002 */
[----:B------:R-:W-:-:S03]  /*23160*/  ULDC UR8, c[0x0][0x618] ;  /* 0x0001860000087ab9 */ /* 0x000fc60000000800 */
[----:B------:R-:W-:-:S05]  /*23170*/  IMAD.IADD R3, R3, 0x1, R5 ;  /* 0x0000000103037824 */ /* 0x000fca00078e0205 */
[--C-:B------:R-:W-:Y:S02]  /*23180*/  SHF.R.U64 R11, R2, UR8, R3.reuse ;  /* 0x00000008020b7c19 */ /* 0x100fe40008001203 */
[----:B------:R-:W-:Y:S01]  /*23190*/  SHF.R.U32.HI R2, RZ, UR8, R3 ;  /* 0x00000008ff027c19 */ /* 0x000fe20008011603 */
[----:B------:R-:W-:-:S03]  /*231a0*/  ULDC UR8, c[0x0][0x608] ;  /* 0x0001820000087ab9 */ /* 0x000fc60000000800 */
[--C-:B------:R-:W-:Y:S02]  /*231b0*/  SHF.R.U64 R12, R11, UR8, R2.reuse ;  /* 0x000000080b0c7c19 */ /* 0x100fe40008001202 */
[----:B------:R-:W-:Y:S01]  /*231c0*/  SHF.R.U32.HI R3, RZ, UR8, R2 ;  /* 0x00000008ff037c19 */ /* 0x000fe20008011602 */
[----:B------:R-:W-:-:S03]  /*231d0*/  ULDC UR8, c[0x0][0x658] ;  /* 0x0001960000087ab9 */ /* 0x000fc60000000800 */
[--C-:B------:R-:W-:Y:S02]  /*231e0*/  SHF.R.U64 R13, R12, UR8, R3.reuse ;  /* 0x000000080c0d7c19 */ /* 0x100fe40008001203 */
[----:B------:R-:W-:-:S03]  /*231f0*/  SHF.R.U32.HI R14, RZ, UR8, R3 ;  /* 0x00000008ff0e7c19 */ /* 0x000fc60008011603 */
[----:B------:R-:W-:Y:S02]  /*23200*/  IMAD.MOV.U32 R2, RZ, RZ, R13 ;  /* 0x000000ffff027224 */ /* 0x000fe400078e000d */
        /* <DEDUP_REMOVED lines=12> */
.L_x_570:
[----:B------:R-:W-:Y:S01]  /*232d0*/  ULDC UR8, c[0x0][0x648] ;  /* 0x0001920000087ab9 */ /* 0x000fe20000000800 */
[----:B------:R-:W-:Y:S02]  /*232e0*/  LOP3.LUT R12, R12, UR20, RZ, 0xc0, !PT ;  /* 0x000000140c0c7c12 */ /* 0x000fe4000f8ec0ff */
[----:B------:R-:W-:Y:S01]  /*232f0*/  SHF.R.U64 R3, R2, UR8, R3 ;  /* 0x0000000802037c19 */ /* 0x000fe20008001203 */
[----:B------:R-:W-:-:S04]  /*23300*/  ULDC UR8, c[0x0][0x638] ;  /* 0x00018e0000087ab9 */ /* 0x000fc80000000800 */
[----:B------:R-:W-:Y:S02]  /*23310*/  IMAD.MOV R2, RZ, RZ, -R3 ;  /* 0x000000ffff027224 */ /* 0x000fe400078e0a03 */
[----:B------:R-:W-:Y:S02]  /*23320*/  IMAD R5, R3, UR6, R12 ;  /* 0x0000000603057c24 */ /* 0x000fe4000f8e020c */
[----:B------:R-:W-:Y:S01]  /*23330*/  IMAD R13, R2, UR8, R13 ;  /* 0x00000008020d7c24 */ /* 0x000fe2000f8e020d */
[----:B------:R-:W-:Y:S01]  /*23340*/  ULDC UR8, c[0x0][0x610] ;  /* 0x0001840000087ab9 */ /* 0x000fe20000000800 */
[----:B------:R-:W-:Y:S01]  /*23350*/  LOP3.LUT R2, R11, UR5, RZ, 0xc0, !PT ;  /* 0x000000050b027c12 */ /* 0x000fe2000f8ec0ff */
[----:B------:R-:W-:Y:S01]  /*23360*/  IMAD R8, R5, UR8, R8 ;  /* 0x0000000805087c24 */ /* 0x000fe2000f8e0208 */
[----:B------:R-:W-:-:S03]  /*23370*/  ULDC UR8, c[0x0][0x600] ;  /* 0x0001800000087ab9 */ /* 0x000fc60000000800 */
[----:B------:R-:W-:Y:S02]  /*23380*/  IMAD R13, R13, UR8, R2 ;  /* 0x000000080d0d7c24 */ /* 0x000fe4000f8e0202 */
[----:B------:R-:W-:-:S03]  /*23390*/  IMAD.MOV.U32 R2, RZ, RZ, 0x1 ;  /* 0x00000001ff027424 */ /* 0x000fc600078e00ff */
[----:B------:R-:W-:Y:S02]  /*233a0*/  SEL R4, R13, R8, !P4 ;  /* 0x000000080d047207 */ /* 0x000fe40006000000 */
[----:B------:R-:W-:-:S07]  /*233b0*/  SEL R5, R8, R13, !P4 ;  /* 0x0000000d08057207 */ /* 0x000fce0006000000 */
.L_x_568:
[----:B------:R-:W-:Y:S05]  /*233c0*/  BSYNC B1 ;  /* 0x0000000000017941 */ /* 0x000fea0003800000 */
.L_x_567:
[----:B------:R-:W-:-:S13]  /*233d0*/  LOP3.LUT P0, RZ, R2, 0xff, RZ, 0xc0, !PT ;  /* 0x000000ff02ff7812 */ /* 0x000fda000780c0ff */
[----:B------:R-:W-:Y:S05]  /*233e0*/  @P0 BRA `(.L_x_571) ;  /* 0xfffffff4002c0947 */ /* 0x000fea000383ffff */
[----:B------:R-:W-:Y:S05]  /*233f0*/  BSYNC B0 ;  /* 0x0000000000007941 */ /* 0x000fea0003800000 */
.L_x_560:
[----:B------:R-:W-:-:S03]  /*23400*/  UMOV UR8, 0xffffffff ;  /* 0xffffffff00087882 */ /* 0x000fc60000000000 */
[----:B------:R-:W-:Y:S05]  /*23410*/  BRA.DIV UR8, `(.L_x_572) ;  /* 0x0000000a08907947 */ /* 0x000fea000b800000 */
[----:B------:R-:W-:-:S13]  /*23420*/  ELECT P0, URZ, PT ;  /* 0x00000000003f782f */ /* 0x000fda0003800000 */
.L_x_596:
[----:B------:R-:W-:Y:S04]  /*23430*/  BSSY B0, `(.L_x_573) ;  /* 0x0000086000007945 */ /* 0x000fe80003800000 */
[----:B------:R-:W-:Y:S05]  /*23440*/  @!P0 BRA `(.L_x_574) ;  /* 0x0000000800108947 */ /* 0x000fea0003800000 */
[----:B------:R-:W-:-:S04]  /*23450*/  ULOP3.LUT UR8, UR13, 0x2, URZ, 0xfc, !UPT ;  /* 0x000000020d087892 */ /* 0x000fc8000f8efc3f */
[----:B------:R-:W-:-:S06]  /*23460*/  UISETP.NE.AND UP0, UPT, UR8, 0x3, UPT ;  /* 0x000000030800788c */ /* 0x000fcc000bf05270 */
[----:B------:R-:W-:-:S13]  /*23470*/  PLOP3.LUT P0, PT, PT, PT, UP0, 0x80, 0x0 ;  /* 0x000000000000781c */ /* 0x000fda0003f0f008 */
[----:B------:R-:W-:Y:S05]  /*23480*/  @!P0 BRA `(.L_x_575) ;  /* 0x0000000000048947 */ /* 0x000fea0003800000 */
[----:B------:R-:W-:Y:S01]  /*23490*/  BPT.TRAP 0x1 ;  /* 0x000000040000795c */ /* 0x000fe20000300000 */
.L_x_575:
[----:B------:R-:W0:Y:S01]  /*234a0*/  S2R R3, SR_CgaCtaId ;  /* 0x0000000000037919 */ /* 0x000e220000008800 */
[----:B------:R-:W-:Y:S02]  /*234b0*/  MOV R0, 0x400 ;  /* 0x0000040000007802 */ /* 0x000fe40000000f00 */
[----:B------:R-:W-:Y:S02]  /*234c0*/  SHF.L.U32 R2, R6, 0x1f, RZ ;  /* 0x0000001f06027819 */ /* 0x000fe400000006ff */
[----:B0-----:R-:W-:-:S05]  /*234d0*/  LEA R0, R3, R0, 0x18 ;  /* 0x0000000003007211 */ /* 0x001fca00078ec0ff */
[----:B------:R-:W-:-:S04]  /*234e0*/  VIADD R0, R0, 0x70 ;  /* 0x0000007000007836 */ /* 0x000fc80000000000 */
[----:B------:R-:W-:-:S04]  /*234f0*/  IMAD R3, R7, 0x8, R0 ;  /* 0x0000000807037824 */ /* 0x000fc800078e0200 */
[----:B------:R-:W0:Y:S02]  /*23500*/  SYNCS.PHASECHK.TRANS64.TRYWAIT P0, [R3+URZ], R2 ;  /* 0x00000002030075a7 */ /* 0x000e24000800017f */
[----:B0-----:R-:W-:Y:S05]  /*23510*/  @!P0 BRA `(.L_x_576) ;  /* 0x0000000800708947 */ /* 0x001fea0003800000 */
.L_x_597:
[----:B------:R-:W-:-:S05]  /*23520*/  VIADD R7, R7, 0x1 ;  /* 0x0000000107077836 */ /* 0x000fca0000000000 */
[----:B------:R-:W-:-:S04]  /*23530*/  ISETP.NE.AND P0, PT, R7, 0xe, PT ;  /* 0x0000000e0700780c */ /* 0x000fc80003f05270 */
[----:B0-----:R-:W-:Y:S02]  /*23540*/  SEL R3, RZ, 0x1, P0 ;  /* 0x00000001ff037807 */ /* 0x001fe40000000000 */
[----:B------:R-:W-:Y:S02]  /*23550*/  SEL R7, R7, RZ, P0 ;  /* 0x000000ff07077207 */ /* 0x000fe40000000000 */
[----:B------:R-:W-:-:S03]  /*23560*/  LOP3.LUT R6, R6, R3, RZ, 0x3c, !PT ;  /* 0x0000000306067212 */ /* 0x000fc600078e3cff */
[----:B------:R-:W-:Y:S01]  /*23570*/  IMAD R3, R7, 0x8, R0 ;  /* 0x0000000807037824 */ /* 0x000fe200078e0200 */
[----:B------:R-:W-:-:S04]  /*23580*/  SHF.L.U32 R2, R6, 0x1f, RZ ;  /* 0x0000001f06027819 */ /* 0x000fc800000006ff */
[----:B------:R-:W0:Y:S02]  /*23590*/  SYNCS.PHASECHK.TRANS64.TRYWAIT P0, [R3+URZ], R2 ;  /* 0x00000002030075a7 */ /* 0x000e24000800017f */
[----:B0-----:R-:W-:Y:S05]  /*235a0*/  @!P0 BRA `(.L_x_577) ;  /* 0x0000000800608947 */ /* 0x001fea0003800000 */
.L_x_598:
[----:B0-----:R-:W-:-:S05]  /*235b0*/  VIADD R2, R7, 0x1 ;  /* 0x0000000107027836 */ /* 0x001fca0000000000 */
[----:B------:R-:W-:-:S04]  /*235c0*/  ISETP.NE.AND P0, PT, R2, 0xe, PT ;  /* 0x0000000e0200780c */ /* 0x000fc80003f05270 */
[----:B------:R-:W-:Y:S02]  /*235d0*/  SEL R3, RZ, 0x1, P0 ;  /* 0x00000001ff037807 */ /* 0x000fe40000000000 */
[----:B------:R-:W-:Y:S02]  /*235e0*/  SEL R5, R2, RZ, P0 ;  /* 0x000000ff02057207 */ /* 0x000fe40000000000 */
[----:B------:R-:W-:-:S03]  /*235f0*/  LOP3.LUT R6, R6, R3, RZ, 0x3c, !PT ;  /* 0x0000000306067212 */ /* 0x000fc600078e3cff */
[----:B------:R-:W-:Y:S01]  /*23600*/  IMAD R3, R5, 0x8, R0 ;  /* 0x0000000805037824 */ /* 0x000fe200078e0200 */
[----:B------:R-:W-:-:S04]  /*23610*/  SHF.L.U32 R2, R6, 0x1f, RZ ;  /* 0x0000001f06027819 */ /* 0x000fc800000006ff */
[----:B------:R-:W0:Y:S02]  /*23620*/  SYNCS.PHASECHK.TRANS64.TRYWAIT P0, [R3+URZ], R2 ;  /* 0x00000002030075a7 */ /* 0x000e24000800017f */
[----:B0-----:R-:W-:Y:S05]  /*23630*/  @!P0 BRA `(.L_x_578) ;  /* 0x0000000800508947 */ /* 0x001fea0003800000 */
.L_x_599:
        /* <DEDUP_REMOVED lines=9> */
.L_x_600:
        /* <DEDUP_REMOVED lines=9> */
.L_x_601:
        /* <DEDUP_REMOVED lines=9> */
.L_x_602:
        /* <DEDUP_REMOVED lines=9> */
.L_x_603:
        /* <DEDUP_REMOVED lines=9> */
.L_x_604:
        /* <DEDUP_REMOVED lines=9> */
.L_x_605:
        /* <DEDUP_REMOVED lines=9> */
.L_x_606:
        /* <DEDUP_REMOVED lines=9> */
.L_x_607:
        /* <DEDUP_REMOVED lines=9> */
.L_x_608:
        /* <DEDUP_REMOVED lines=9> */
.L_x_609:
[----:B0-----:R-:W-:-:S05]  /*23be0*/  VIADD R2, R5, 0x1 ;  /* 0x0000000105027836 */ /* 0x001fca0000000000 */
[----:B------:R-:W-:-:S04]  /*23bf0*/  ISETP.NE.AND P0, PT, R2, 0xe, PT ;  /* 0x0000000e0200780c */ /* 0x000fc80003f05270 */
[----:B------:R-:W-:Y:S02]  /*23c00*/  SEL R4, RZ, 0x1, P0 ;  /* 0x00000001ff047807 */ /* 0x000fe40000000000 */
[----:B------:R-:W-:Y:S02]  /*23c10*/  SEL R3, R2, RZ, P0 ;  /* 0x000000ff02037207 */ /* 0x000fe40000000000 */
[----:B------:R-:W-:-:S03]  /*23c20*/  LOP3.LUT R4, R7, R4, RZ, 0x3c, !PT ;  /* 0x0000000407047212 */ /* 0x000fc600078e3cff */
[----:B------:R-:W-:Y:S01]  /*23c30*/  IMAD R3, R3, 0x8, R0 ;  /* 0x0000000803037824 */ /* 0x000fe200078e0200 */
[----:B------:R-:W-:-:S07]  /*23c40*/  SHF.L.U32 R0, R4, 0x1f, RZ ;  /* 0x0000001f04007819 */ /* 0x000fce00000006ff */
.L_x_589:
[----:B0-----:R0:W1:Y:S02]  /*23c50*/  SYNCS.PHASECHK.TRANS64.TRYWAIT P0, [R3+URZ], R0 ;  /* 0x00000000030075a7 */ /* 0x001064000800017f */
[----:B-1----:R-:W-:Y:S05]  /*23c60*/  @!P0 NANOSLEEP.SYNCS 0x989680 ;  /* 0x009896800000895d */ /* 0x002fea0003900000 */
[----:B------:R-:W1:Y:S02]  /*23c70*/  @!P0 SYNCS.PHASECHK.TRANS64 P0, [R3+URZ], R0 ;  /* 0x00000000030085a7 */ /* 0x000e64000800007f */
[----:B-1----:R-:W-:Y:S05]  /*23c80*/  @!P0 BRA `(.L_x_589) ;  /* 0xfffffffc00f08947 */ /* 0x002fea000383ffff */
.L_x_574:
[----:B------:R-:W-:Y:S05]  /*23c90*/  BSYNC B0 ;  /* 0x0000000000007941 */ /* 0x000fea0003800000 */
.L_x_573:
[----:B------:R-:W-:Y:S05]  /*23ca0*/  EXIT ;  /* 0x000000000000794d */ /* 0x000fea0003800000 */
.L_x_22:
[----:B--2---:R-:W-:-:S04]  /*23cb0*/  IMAD.U32 R3, RZ, RZ, UR7 ;  /* 0x00000007ff037e24 */ /* 0x004fc8000f8e00ff */
[----:B------:R2:W4:Y:S03]  /*23cc0*/  SYNCS.PHASECHK.TRANS64.TRYWAIT P0, [R3+URZ], R0 ;  /* 0x00000000030075a7 */ /* 0x000526000800017f */
[----:B----4-:R-:W-:Y:S05]  /*23cd0*/  @!P0 NANOSLEEP.SYNCS 0x989680 ;  /* 0x009896800000895d */ /* 0x010fea0003900000 */
[----:B------:R-:W4:Y:S02]  /*23ce0*/  @!P0 SYNCS.PHASECHK.TRANS64 P0, [R3+URZ], R0 ;  /* 0x00000000030085a7 */ /* 0x000f24000800007f */
[----:B----4-:R-:W-:Y:S05]  /*23cf0*/  @!P0 BRA `(.L_x_22) ;  /* 0xfffffffc00ec8947 */ /* 0x010fea000383ffff */
[----:B------:R-:W-:Y:S05]  /*23d00*/  BRA `(.L_x_21) ;  /* 0xfffffdf0009c7947 */ /* 0x000fea000383ffff */
.L_x_28:
[----:B-----5:R4:W-:Y:S02]  /*23d10*/  STL [R1+0x478], R0 ;  /* 0x0004780001007387 */ /* 0x0209e40000100800 */
[----:B----4-:R-:W-:-:S04]  /*23d20*/  IMAD.U32 R0, RZ, RZ, UR15 ;  /* 0x0000000fff007e24 */ /* 0x010fc8000f8e00ff */
[----:B------:R4:W0:Y:S03]  /*23d30*/  SYNCS.PHASECHK.TRANS64.TRYWAIT P0, [R0+URZ], R3 ;  /* 0x00000003000075a7 */ /* 0x000826000800017f */
[----:B0-----:R-:W-:Y:S05]  /*23d40*/  @!P0 NANOSLEEP.SYNCS 0x989680 ;  /* 0x009896800000895d */ /* 0x001fea0003900000 */
[----:B------:R4:W0:Y:S02]  /*23d50*/  @!P0 SYNCS.PHASECHK.TRANS64 P0, [R0+URZ], R3 ;  /* 0x00000003000085a7 */ /* 0x000824000800007f */
[----:B----4-:R4:W5:Y:S02]  /*23d60*/  LDL.LU R0, [R1+0x478] ;  /* 0x0004780001007983 */ /* 0x0109640000300800 */
[----:B0---4-:R-:W-:Y:S05]  /*23d70*/  @!P0 BRA `(.L_x_28) ;  /* 0xfffffffc00e48947 */ /* 0x011fea000383ffff */
[----:B------:R-:W-:Y:S05]  /*23d80*/  BRA `(.L_x_27) ;  /* 0xfffffe28007c7947 */ /* 0x000fea000383ffff */
.L_x_561:
[----:B------:R-:W-:Y:S01]  /*23d90*/  BSSY B1, `(.L_x_590) ;  /* 0x0000006000017945 */ /* 0x000fe20003800000 */
[----:B------:R-:W-:-:S07]  /*23da0*/  IMAD.MOV.U32 R2, RZ, RZ, -0x1 ;  /* 0xffffffffff027424 */ /* 0x000fce00078e00ff */
[----:B------:R-:W-:Y:S05]  /*23db0*/  WARPSYNC.COLLECTIVE R2, `(.L_x_591) ;  /* 0x00000000020c7348 */ /* 0x000fea0003c00000 */
[----:B------:R-:W-:Y:S02]  /*23dc0*/  ELECT P0, UR62, PT ;  /* 0x00000000003e782f */ /* 0x000fe40003800000 */
[----:B------:R-:W-:Y:S01]  /*23dd0*/  MOV R2, UR62 ;  /* 0x0000003e00027c02 */ /* 0x000fe20008000f00 */
[----:B------:R-:W-:Y:S10]  /*23de0*/  ENDCOLLECTIVE ;  /* 0x000000000000791b */ /* 0x000ff40003800000 */
.L_x_591:
[----:B------:R-:W-:Y:S05]  /*23df0*/  BSYNC B1 ;  /* 0x0000000000017941 */ /* 0x000fea0003800000 */
.L_x_590:
[----:B------:R-:W-:Y:S05]  /*23e00*/  BRA `(.L_x_592) ;  /* 0xffffffe800b07947 */ /* 0x000fea000383ffff */
.L_x_564:
[----:B0-----:R0:W1:Y:S02]  /*23e10*/  SYNCS.PHASECHK.TRANS64.TRYWAIT P0, [R12+URZ+0x70], R11 ;  /* 0x0000700b0c0075a7 */ /* 0x001064000800017f */
[----:B-1----:R-:W-:Y:S05]  /*23e20*/  @!P0 NANOSLEEP.SYNCS 0x989680 ;  /* 0x009896800000895d */ /* 0x002fea0003900000 */
[----:B------:R-:W1:Y:S02]  /*23e30*/  @!P0 SYNCS.PHASECHK.TRANS64 P0, [R12+URZ+0x70], R11 ;  /* 0x0000700b0c0085a7 */ /* 0x000e64000800007f */
[----:B-1----:R-:W-:Y:S05]  /*23e40*/  @!P0 BRA `(.L_x_564) ;  /* 0xfffffffc00f08947 */ /* 0x002fea000383ffff */
[----:B------:R-:W-:Y:S05]  /*23e50*/  BRA `(.L_x_593) ;  /* 0xffffffe800e87947 */ /* 0x000fea000383ffff */
.L_x_572:
[----:B------:R-:W-:Y:S01]  /*23e60*/  BSSY B0, `(.L_x_594) ;  /* 0x0000006000007945 */ /* 0x000fe20003800000 */
[----:B------:R-:W-:-:S07]  /*23e70*/  IMAD.MOV.U32 R2, RZ, RZ, -0x1 ;  /* 0xffffffffff027424 */ /* 0x000fce00078e00ff */
[----:B------:R-:W-:Y:S05]  /*23e80*/  WARPSYNC.COLLECTIVE R2, `(.L_x_595) ;  /* 0x00000000020c7348 */ /* 0x000fea0003c00000 */
[----:B------:R-:W-:Y:S02]  /*23e90*/  ELECT P0, UR62, PT ;  /* 0x00000000003e782f */ /* 0x000fe40003800000 */
[----:B------:R-:W-:Y:S01]  /*23ea0*/  MOV R2, UR62 ;  /* 0x0000003e00027c02 */ /* 0x000fe20008000f00 */
[----:B------:R-:W-:Y:S10]  /*23eb0*/  ENDCOLLECTIVE ;  /* 0x000000000000791b */ /* 0x000ff40003800000 */
.L_x_595:
[----:B------:R-:W-:Y:S05]  /*23ec0*/  BSYNC B0 ;  /* 0x0000000000007941 */ /* 0x000fea0003800000 */
.L_x_594:
[----:B------:R-:W-:Y:S05]  /*23ed0*/  BRA `(.L_x_596) ;  /* 0xfffffff400547947 */ /* 0x000fea000383ffff */
.L_x_576:
[----:B0-----:R0:W1:Y:S02]  /*23ee0*/  SYNCS.PHASECHK.TRANS64.TRYWAIT P0, [R3+URZ], R2 ;  /* 0x00000002030075a7 */ /* 0x001064000800017f */
[----:B-1----:R-:W-:Y:S05]  /*23ef0*/  @!P0 NANOSLEEP.SYNCS 0x989680 ;  /* 0x009896800000895d */ /* 0x002fea0003900000 */
[----:B------:R-:W1:Y:S02]  /*23f00*/  @!P0 SYNCS.PHASECHK.TRANS64 P0, [R3+URZ], R2 ;  /* 0x00000002030085a7 */ /* 0x000e64000800007f */
[----:B-1----:R-:W-:Y:S05]  /*23f10*/  @!P0 BRA `(.L_x_576) ;  /* 0xfffffffc00f08947 */ /* 0x002fea000383ffff */
[----:B------:R-:W-:Y:S05]  /*23f20*/  BRA `(.L_x_597) ;  /* 0xfffffff4007c7947 */ /* 0x000fea000383ffff */
.L_x_577:
[----:B0-----:R0:W1:Y:S02]  /*23f30*/  SYNCS.PHASECHK.TRANS64.TRYWAIT P0, [R3+URZ], R2 ;  /* 0x00000002030075a7 */ /* 0x001064000800017f */
[----:B-1----:R-:W-:Y:S05]  /*23f40*/  @!P0 NANOSLEEP.SYNCS 0x989680 ;  /* 0x009896800000895d */ /* 0x002fea0003900000 */
[----:B------:R-:W1:Y:S02]  /*23f50*/  @!P0 SYNCS.PHASECHK.TRANS64 P0, [R3+URZ], R2 ;  /* 0x00000002030085a7 */ /* 0x000e64000800007f */
[----:B-1----:R-:W-:Y:S05]  /*23f60*/  @!P0 BRA `(.L_x_577) ;  /* 0xfffffffc00f08947 */ /* 0x002fea000383ffff */
[----:B------:R-:W-:Y:S05]  /*23f70*/  BRA `(.L_x_598) ;  /* 0xfffffff4008c7947 */ /* 0x000fea000383ffff */
.L_x_578:
[----:B0-----:R0:W1:Y:S02]  /*23f80*/  SYNCS.PHASECHK.TRANS64.TRYWAIT P0, [R3+URZ], R2 ;  /* 0x00000002030075a7 */ /* 0x001064000800017f */
[----:B-1----:R-:W-:Y:S05]  /*23f90*/  @!P0 NANOSLEEP.SYNCS 0x989680 ;  /* 0x009896800000895d */ /* 0x002fea0003900000 */
[----:B------:R-:W1:Y:S02]  /*23fa0*/  @!P0 SYNCS.PHASECHK.TRANS64 P0, [R3+URZ], R2 ;  /* 0x00000002030085a7 */ /* 0x000e64000800007f */
[----:B-1----:R-:W-:Y:S05]  /*23fb0*/  @!P0 BRA `(.L_x_578) ;  /* 0xfffffffc00f08947 */ /* 0x002fea000383ffff */
[----:B------:R-:W-:Y:S05]  /*23fc0*/  BRA `(.L_x_599) ;  /* 0xfffffff4009c7947 */ /* 0x000fea000383ffff */
.L_x_579:
[----:B0-----:R0:W1:Y:S02]  /*23fd0*/  SYNCS.PHASECHK.TRANS64.TRYWAIT P0, [R3+URZ], R2 ;  /* 0x00000002030075a7 */ /* 0x001064000800017f */
[----:B-1----:R-:W-:Y:S05]  /*23fe0*/  @!P0 NANOSLEEP.SYNCS 0x989680 ;  /* 0x009896800000895d */ /* 0x002fea0003900000 */
[----:B------:R-:W1:Y:S02]  /*23ff0*/  @!P0 SYNCS.PHASECHK.TRANS64 P0, [R3+URZ], R2 ;  /* 0x00000002030085a7 */ /* 0x000e64000800007f */
[----:B-1----:R-:W-:Y:S05]  /*24000*/  @!P0 BRA `(.L_x_579) ;  /* 0xfffffffc00f08947 */ /* 0x002fea000383ffff */
[----:B------:R-:W-:Y:S05]  /*24010*/  BRA `(.L_x_600) ;  /* 0xfffffff400ac7947 */ /* 0x000fea000383ffff */
.L_x_580:
[----:B0-----:R0:W1:Y:S02]  /*24020*/  SYNCS.PHASECHK.TRANS64.TRYWAIT P0, [R3+URZ], R2 ;  /* 0x00000002030075a7 */ /* 0x001064000800017f */
[----:B-1----:R-:W-:Y:S05]  /*24030*/  @!P0 NANOSLEEP.SYNCS 0x989680 ;  /* 0x009896800000895d */ /* 0x002fea0003900000 */
[----:B------:R-:W1:Y:S02]  /*24040*/  @!P0 SYNCS.PHASECHK.TRANS64 P0, [R3+URZ], R2 ;  /* 0x00000002030085a7 */ /* 0x000e64000800007f */
[----:B-1----:R-:W-:Y:S05]  /*24050*/  @!P0 BRA `(.L_x_580) ;  /* 0xfffffffc00f08947 */ /* 0x002fea000383ffff */
[----:B------:R-:W-:Y:S05]  /*24060*/  BRA `(.L_x_601) ;  /* 0xfffffff400bc7947 */ /* 0x000fea000383ffff */
.L_x_581:
[----:B0-----:R0:W1:Y:S02]  /*24070*/  SYNCS.PHASECHK.TRANS64.TRYWAIT P0, [R3+URZ], R2 ;  /* 0x00000002030075a7 */ /* 0x001064000800017f */
[----:B-1----:R-:W-:Y:S05]  /*24080*/  @!P0 NANOSLEEP.SYNCS 0x989680 ;  /* 0x009896800000895d */ /* 0x002fea0003900000 */
[----:B------:R-:W1:Y:S02]  /*24090*/  @!P0 SYNCS.PHASECHK.TRANS64 P0, [R3+URZ], R2 ;  /* 0x00000002030085a7 */ /* 0x000e64000800007f */
[----:B-1----:R-:W-:Y:S05]  /*240a0*/  @!P0 BRA `(.L_x_581) ;  /* 0xfffffffc00f08947 */ /* 0x002fea000383ffff */
[----:B------:R-:W-:Y:S05]  /*240b0*/  BRA `(.L_x_602) ;  /* 0xfffffff400cc7947 */ /* 0x000fea000383ffff */
.L_x_582:
[----:B0-----:R0:W1:Y:S02]  /*240c0*/  SYNCS.PHASECHK.TRANS64.TRYWAIT P0, [R3+URZ], R2 ;  /* 0x00000002030075a7 */ /* 0x001064000800017f */
[----:B-1----:R-:W-:Y:S05]  /*240d0*/  @!P0 NANOSLEEP.SYNCS 0x989680 ;  /* 0x009896800000895d */ /* 0x002fea0003900000 */
[----:B------:R-:W1:Y:S02]  /*240e0*/  @!P0 SYNCS.PHASECHK.TRANS64 P0, [R3+URZ], R2 ;  /* 0x00000002030085a7 */ /* 0x000e64000800007f */
[----:B-1----:R-:W-:Y:S05]  /*240f0*/  @!P0 BRA `(.L_x_582) ;  /* 0xfffffffc00f08947 */ /* 0x002fea000383ffff */
[----:B------:R-:W-:Y:S05]  /*24100*/  BRA `(.L_x_603) ;  /* 0xfffffff400dc7947 */ /* 0x000fea000383ffff */
.L_x_583:
[----:B0-----:R0:W1:Y:S02]  /*24110*/  SYNCS.PHASECHK.TRANS64.TRYWAIT P0, [R3+URZ], R2 ;  /* 0x00000002030075a7 */ /* 0x001064000800017f */
[----:B-1----:R-:W-:Y:S05]  /*24120*/  @!P0 NANOSLEEP.SYNCS 0x989680 ;  /* 0x009896800000895d */ /* 0x002fea0003900000 */
[----:B------:R-:W1:Y:S02]  /*24130*/  @!P0 SYNCS.PHASECHK.TRANS64 P0, [R3+URZ], R2 ;  /* 0x00000002030085a7 */ /* 0x000e64000800007f */
[----:B-1----:R-:W-:Y:S05]  /*24140*/  @!P0 BRA `(.L_x_583) ;  /* 0xfffffffc00f08947 */ /* 0x002fea000383ffff */
[----:B------:R-:W-:Y:S05]  /*24150*/  BRA `(.L_x_604) ;  /* 0xfffffff400ec7947 */ /* 0x000fea000383ffff */
.L_x_584:
[----:B0-----:R0:W1:Y:S02]  /*24160*/  SYNCS.PHASECHK.TRANS64.TRYWAIT P0, [R3+URZ], R2 ;  /* 0x00000002030075a7 */ /* 0x001064000800017f */
[----:B-1----:R-:W-:Y:S05]  /*24170*/  @!P0 NANOSLEEP.SYNCS 0x989680 ;  /* 0x009896800000895d */ /* 0x002fea0003900000 */
[----:B------:R-:W1:Y:S02]  /*24180*/  @!P0 SYNCS.PHASECHK.TRANS64 P0, [R3+URZ], R2 ;  /* 0x00000002030085a7 */ /* 0x000e64000800007f */
[----:B-1----:R-:W-:Y:S05]  /*24190*/  @!P0 BRA `(.L_x_584) ;  /* 0xfffffffc00f08947 */ /* 0x002fea000383ffff */
[----:B------:R-:W-:Y:S05]  /*241a0*/  BRA `(.L_x_605) ;  /* 0xfffffff400fc7947 */ /* 0x000fea000383ffff */
.L_x_585:
[----:B0-----:R0:W1:Y:S02]  /*241b0*/  SYNCS.PHASECHK.TRANS64.TRYWAIT P0, [R3+URZ], R2 ;  /* 0x00000002030075a7 */ /* 0x001064000800017f */
[----:B-1----:R-:W-:Y:S05]  /*241c0*/  @!P0 NANOSLEEP.SYNCS 0x989680 ;  /* 0x009896800000895d */ /* 0x002fea0003900000 */
[----:B------:R-:W1:Y:S02]  /*241d0*/  @!P0 SYNCS.PHASECHK.TRANS64 P0, [R3+URZ], R2 ;  /* 0x00000002030085a7 */ /* 0x000e64000800007f */
[----:B-1----:R-:W-:Y:S05]  /*241e0*/  @!P0 BRA `(.L_x_585) ;  /* 0xfffffffc00f08947 */ /* 0x002fea000383ffff */
[----:B------:R-:W-:Y:S05]  /*241f0*/  BRA `(.L_x_606) ;  /* 0xfffffff8000c7947 */ /* 0x000fea000383ffff */
.L_x_586:
[----:B0-----:R0:W1:Y:S02]  /*24200*/  SYNCS.PHASECHK.TRANS64.TRYWAIT P0, [R3+URZ], R2 ;  /* 0x00000002030075a7 */ /* 0x001064000800017f */
[----:B-1----:R-:W-:Y:S05]  /*24210*/  @!P0 NANOSLEEP.SYNCS 0x989680 ;  /* 0x009896800000895d */ /* 0x002fea0003900000 */
[----:B------:R-:W1:Y:S02]  /*24220*/  @!P0 SYNCS.PHASECHK.TRANS64 P0, [R3+URZ], R2 ;  /* 0x00000002030085a7 */ /* 0x000e64000800007f */
[----:B-1----:R-:W-:Y:S05]  /*24230*/  @!P0 BRA `(.L_x_586) ;  /* 0xfffffffc00f08947 */ /* 0x002fea000383ffff */
[----:B------:R-:W-:Y:S05]  /*24240*/  BRA `(.L_x_607) ;  /* 0xfffffff8001c7947 */ /* 0x000fea000383ffff */
.L_x_587:
[----:B0-----:R0:W1:Y:S02]  /*24250*/  SYNCS.PHASECHK.TRANS64.TRYWAIT P0, [R3+URZ], R2 ;  /* 0x00000002030075a7 */ /* 0x001064000800017f */
[----:B-1----:R-:W-:Y:S05]  /*24260*/  @!P0 NANOSLEEP.SYNCS 0x989680 ;  /* 0x009896800000895d */ /* 0x002fea0003900000 */
[----:B------:R-:W1:Y:S02]  /*24270*/  @!P0 SYNCS.PHASECHK.TRANS64 P0, [R3+URZ], R2 ;  /* 0x00000002030085a7 */ /* 0x000e64000800007f */
[----:B-1----:R-:W-:Y:S05]  /*24280*/  @!P0 BRA `(.L_x_587) ;  /* 0xfffffffc00f08947 */ /* 0x002fea000383ffff */
[----:B------:R-:W-:Y:S05]  /*24290*/  BRA `(.L_x_608) ;  /* 0xfffffff8002c7947 */ /* 0x000fea000383ffff */
.L_x_588:
[----:B0-----:R0:W1:Y:S02]  /*242a0*/  SYNCS.PHASECHK.TRANS64.TRYWAIT P0, [R3+URZ], R2 ;  /* 0x00000002030075a7 */ /* 0x001064000800017f */
[----:B-1----:R-:W-:Y:S05]  /*242b0*/  @!P0 NANOSLEEP.SYNCS 0x989680 ;  /* 0x009896800000895d */ /* 0x002fea0003900000 */
[----:B------:R-:W1:Y:S02]  /*242c0*/  @!P0 SYNCS.PHASECHK.TRANS64 P0, [R3+URZ], R2 ;  /* 0x00000002030085a7 */ /* 0x000e64000800007f */
[----:B-1----:R-:W-:Y:S05]  /*242d0*/  @!P0 BRA `(.L_x_588) ;  /* 0xfffffffc00f08947 */ /* 0x002fea000383ffff */
[----:B------:R-:W-:Y:S05]  /*242e0*/  BRA `(.L_x_609) ;  /* 0xfffffff8003c7947 */ /* 0x000fea000383ffff */
.L_x_610:
[----:B------:R-:W-:-:S00]  /*242f0*/  BRA `(.L_x_610) ;  /* 0xfffffffc00fc7947 */ /* 0x000fc0000383ffff */
[----:B------:R-:W-:-:S00]  /*24300*/  NOP ;  /* 0x0000000000007918 */ /* 0x000fc00000000000 */
[----:B------:R-:W-:-:S00]  /*24310*/  NOP ;  /* 0x0000000000007918 */ /* 0x000fc00000000000 */
[----:B------:R-:W-:-:S00]  /*24320*/  NOP ;  /* 0x0000000000007918 */ /* 0x000fc00000000000 */
[----:B------:R-:W-:-:S00]  /*24330*/  NOP ;  /* 0x0000000000007918 */ /* 0x000fc00000000000 */
[----:B------:R-:W-:-:S00]  /*24340*/  NOP ;  /* 0x0000000000007918 */ /* 0x000fc00000000000 */
[----:B------:R-:W-:-:S00]  /*24350*/  NOP ;  /* 0x0000000000007918 */ /* 0x000fc00000000000 */
[----:B------:R-:W-:-:S00]  /*24360*/  NOP ;  /* 0x0000000000007918 */ /* 0x000fc00000000000 */
[----:B------:R-:W-:-:S00]  /*24370*/  NOP ;  /* 0x0000000000007918 */ /* 0x000fc00000000000 */
.L_x_611:


//--------------------- .nv.shared._ZN7cutlass13device_kernelINS_4gemm6kernel13GemmUniversalIN4cute5tupleIJiiiiEEENS1_10collective13CollectiveMmaINS1_37MainloopSm90TmaGmmaWarpSpecializedFP8ILi14ENS5_IJNS4_1CILi2EEENSA_ILi1EEESC_EEENS1_35KernelTmaWarpSpecializedCooperativeEEENS5_IJNSA_ILi256EEESG_NSA_ILi32EEEEEENS_12float_e4m3_tENS5_IJlSC_lEEESJ_SK_NS4_8TiledMMAINS4_8MMA_AtomIJNS4_4SM904GMMA31MMA_64x256x32_F32E4M3E4M3_SS_TNILNSO_7ScaleInE1ELSQ_1EEEEEENS4_6LayoutISD_NS5_IJSC_NSA_ILi0EEESU_EEEEENS5_IJNS4_10UnderscoreESX_SX_EEEEENS4_13SM90_TMA_LOADENS4_14ComposedLayoutINS4_7SwizzleILi1ELi4ELi3EEENS4_18smem_ptr_flag_bitsILi8EEENST_INS5_IJNSA_ILi8EEESH_EEENS5_IJSH_SC_EEEEEEEvNS4_8identityENS4_23SM90_TMA_LOAD_MULTICASTES1A_vS1B_EENS_8epilogue10collective6detail29Sm90TmaWarpSpecializedAdapterINS1F_15DefaultEpilogueISJ_SK_SK_NS1E_6thread17LinearCombinationISJ_Li1EffLNS1J_9ScaleType4KindE0ELNS_15FloatRoundStyleE2ESJ_EENS1_15EpilogueDefaultEEEEEvvEEEEvNT_6ParamsE --------------------------
	.section	.nv.shared._ZN7cutlass13device_kernelINS_4gemm6kernel13GemmUniversalIN4cute5tupleIJiiiiEEENS1_10collective13CollectiveMmaINS1_37MainloopSm90TmaGmmaWarpSpecializedFP8ILi14ENS5_IJNS4_1CILi2EEENSA_ILi1EEESC_EEENS1_35KernelTmaWarpSpecializedCooperativeEEENS5_IJNSA_ILi256EEESG_NSA_ILi32EEEEEENS_12float_e4m3_tENS5_IJlSC_lEEESJ_SK_NS4_8TiledMMAINS4_8MMA_AtomIJNS4_4SM904GMMA31MMA_64x256x32_F32E4M3E4M3_SS_TNILNSO_7ScaleInE1ELSQ_1EEEEEENS4_6LayoutISD_NS5_IJSC_NSA_ILi0EEESU_EEEEENS5_IJNS4_10UnderscoreESX_SX_EEEEENS4_13SM90_TMA_LOADENS4_14ComposedLayoutINS4_7SwizzleILi1ELi4ELi3EEENS4_18smem_ptr_flag_bitsILi8EEENST_INS5_IJNSA_ILi8EEESH_EEENS5_IJSH_SC_EEEEEEEvNS4_8identityENS4_23SM90_TMA_LOAD_MULTICASTES1A_vS1B_EENS_8epilogue10collective6detail29Sm90TmaWarpSpecializedAdapterINS1F_15DefaultEpilogueISJ_SK_SK_NS1E_6thread17LinearCombinationISJ_Li1EffLNS1J_9ScaleType4KindE0ELNS_15FloatRoundStyleE2ESJ_EENS1_15EpilogueDefaultEEEEEvvEEEEvNT_6ParamsE,"aw",@nobits
	.sectionflags	@""
	.align	16
	.zero		1024


//--------------------- .nv.shared.reserved.0     --------------------------
	.section	.nv.shared.reserved.0,"aw",@nobits
	.weak		__nv_reservedSMEM_offset_0_alias
	.size		__nv_reservedSMEM_offset_0_alias, 0, 0
	.other		__nv_reservedSMEM_offset_0_alias,@"STO_CUDA_RESERVED_SHARED STV_DEFAULT"
__nv_reservedSMEM_offset_0_alias:
	.zero		0


//--------------------- .nv.global                --------------------------
	.section	.nv.global,"aw",@nobits
.nv.global:
	.type		_ZN40_INTERNAL_431922e4_4_k_cu_68702964_191824cute1_E,@object
	.size		_ZN40_INTERNAL_431922e4_4_k_cu_68702964_191824cute1_E,(_ZN40_INTERNAL_431922e4_4_k_cu_68702964_191824cuda3std3__45__cpo6cbeginE - _ZN40_INTERNAL_431922e4_4_k_cu_68702964_191824cute1_E)
_ZN40_INTERNAL_431922e4_4_k_cu_68702964_191824cute1_E:
	.zero		1
	.type		_ZN40_INTERNAL_431922e4_4_k_cu_68702964_191824cuda3std3__45__cpo6cbeginE,@object
	.size		_ZN40_INTERNAL_431922e4_4_k_cu_68702964_191824cuda3std3__45__cpo6cbeginE,(_ZN40_INTERNAL_431922e4_4_k_cu_68702964_191824cuda3std3__48in_placeE - _ZN40_INTERNAL_431922e4_4_k_cu_68702964_191824cuda3std3__45__cpo6cbeginE)
_ZN40_INTERNAL_431922e4_4_k_cu_68702964_191824cuda3std3__45__cpo6cbeginE:
	.zero		1
	.type		_ZN40_INTERNAL_431922e4_4_k_cu_68702964_191824cuda3std3__48in_placeE,@object
	.size		_ZN40_INTERNAL_431922e4_4_k_cu_68702964_191824cuda3std3__48in_placeE,(_ZN40_INTERNAL_431922e4_4_k_cu_68702964_191824cuda3std6ranges3__45__cpo9iter_moveE - _ZN40_INTERNAL_431922e4_4_k_cu_68702964_191824cuda3std3__48in_placeE)
_ZN40_INTERNAL_431922e4_4_k_cu_68702964_191824cuda3std3__48in_placeE:
	.zero		1
	.type		_ZN40_INTERNAL_431922e4_4_k_cu_68702964_191824cuda3std6ranges3__45__cpo9iter_moveE,@object
	.size		_ZN40_INTERNAL_431922e4_4_k_cu_68702964_191824cuda3std6ranges3__45__cpo9iter_moveE,(_ZN40_INTERNAL_431922e4_4_k_cu_68702964_191824cuda3std3__45__cpo5beginE - _ZN40_INTERNAL_431922e4_4_k_cu_68702964_191824cuda3std6ranges3__45__cpo9iter_moveE)
_ZN40_INTERNAL_431922e4_4_k_cu_68702964_191824cuda3std6ranges3__45__cpo9iter_moveE:
	.zero		1
	.type		_ZN40_INTERNAL_431922e4_4_k_cu_68702964_191824cuda3std3__45__cpo5beginE,@object
	.size		_ZN40_INTERNAL_431922e4_4_k_cu_68702964_191824cuda3std3__45__cpo5beginE,(_ZN40_INTERNAL_431922e4_4_k_cu_68702964_191824cuda3std3__442_GLOBAL__N__431922e4_4_k_cu_68702964_191826ignoreE - _ZN40_INTERNAL_431922e4_4_k_cu_68702964_191824cuda3std3__45__cpo5beginE)
_ZN40_INTERNAL_431922e4_4_k_cu_68702964_191824cuda3std3__45__cpo5beginE:
	.zero		1
	.type		_ZN40_INTERNAL_431922e4_4_k_cu_68702964_191824cuda3std3__442_GLOBAL__N__431922e4_4_k_cu_68702964_191826ignoreE,@object
	.size		_ZN40_INTERNAL_431922e4_4_k_cu_68702964_191824cuda3std3__442_GLOBAL__N__431922e4_4_k_cu_68702964_191826ignoreE,(_ZN40_INTERNAL_431922e4_4_k_cu_68702964_191824cute7productE - _ZN40_INTERNAL_431922e4_4_k_cu_68702964_191824cuda3std3__442_GLOBAL__N__431922e4_4_k_cu_68702964_191826ignoreE)
_ZN40_INTERNAL_431922e4_4_k_cu_68702964_191824cuda3std3__442_GLOBAL__N__431922e4_4_k_cu_68702964_191826ignoreE:
	.zero		1
	.type		_ZN40_INTERNAL_431922e4_4_k_cu_68702964_191824cute7productE,@object
	.size		_ZN40_INTERNAL_431922e4_4_k_cu_68702964_191824cute7productE,(_ZN40_INTERNAL_431922e4_4_k_cu_68702964_191824cuda3std3__45__cpo3endE - _ZN40_INTERNAL_431922e4_4_k_cu_68702964_191824cute7productE)
_ZN40_INTERNAL_431922e4_4_k_cu_68702964_191824cute7productE:
	.zero		1
	.type		_ZN40_INTERNAL_431922e4_4_k_cu_68702964_191824cuda3std3__45__cpo3endE,@object
	.size		_ZN40_INTERNAL_431922e4_4_k_cu_68702964_191824cuda3std3__45__cpo3endE,(_ZN40_INTERNAL_431922e4_4_k_cu_68702964_191824cuda3std3__419piecewise_constructE - _ZN40_INTERNAL_431922e4_4_k_cu_68702964_191824cuda3std3__45__cpo3endE)
_ZN40_INTERNAL_431922e4_4_k_cu_68702964_191824cuda3std3__45__cpo3endE:
	.zero		1
	.type		_ZN40_INTERNAL_431922e4_4_k_cu_68702964_191824cuda3std3__419piecewise_constructE,@object
	.size		_ZN40_INTERNAL_431922e4_4_k_cu_68702964_191824cuda3std3__419piecewise_constructE,(_ZN40_INTERNAL_431922e4_4_k_cu_68702964_191824cuda3std3__45__cpo4cendE - _ZN40_INTERNAL_431922e4_4_k_cu_68702964_191824cuda3std3__419piecewise_constructE)
_ZN40_INTERNAL_431922e4_4_k_cu_68702964_191824cuda3std3__419piecewise_constructE:
	.zero		1
	.type		_ZN40_INTERNAL_431922e4_4_k_cu_68702964_191824cuda3std3__45__cpo4cendE,@object
	.size		_ZN40_INTERNAL_431922e4_4_k_cu_68702964_191824cuda3std3__45__cpo4cendE,(_ZN40_INTERNAL_431922e4_4_k_cu_68702964_191824cuda3std6ranges3__45__cpo4swapE - _ZN40_INTERNAL_431922e4_4_k_cu_68702964_191824cuda3std3__45__cpo4cendE)
_ZN40_INTERNAL_431922e4_4_k_cu_68702964_191824cuda3std3__45__cpo4cendE:
	.zero		1
	.type		_ZN40_INTERNAL_431922e4_4_k_cu_68702964_191824cuda3std6ranges3__45__cpo4swapE,@object
	.size		_ZN40_INTERNAL_431922e4_4_k_cu_68702964_191824cuda3std6ranges3__45__cpo4swapE,(.L_7 - _ZN40_INTERNAL_431922e4_4_k_cu_68702964_191824cuda3std6ranges3__45__cpo4swapE)
_ZN40_INTERNAL_431922e4_4_k_cu_68702964_191824cuda3std6ranges3__45__cpo4swapE:
	.zero		1
.L_7:


//--------------------- .nv.constant0._ZN7cutlass13device_kernelINS_4gemm6kernel13GemmUniversalIN4cute5tupleIJiiiiEEENS1_10collective13CollectiveMmaINS1_37MainloopSm90TmaGmmaWarpSpecializedFP8ILi14ENS5_IJNS4_1CILi2EEENSA_ILi1EEESC_EEENS1_35KernelTmaWarpSpecializedCooperativeEEENS5_IJNSA_ILi256EEESG_NSA_ILi32EEEEEENS_12float_e4m3_tENS5_IJlSC_lEEESJ_SK_NS4_8TiledMMAINS4_8MMA_AtomIJNS4_4SM904GMMA31MMA_64x256x32_F32E4M3E4M3_SS_TNILNSO_7ScaleInE1ELSQ_1EEEEEENS4_6LayoutISD_NS5_IJSC_NSA_ILi0EEESU_EEEEENS5_IJNS4_10UnderscoreESX_SX_EEEEENS4_13SM90_TMA_LOADENS4_14ComposedLayoutINS4_7SwizzleILi1ELi4ELi3EEENS4_18smem_ptr_flag_bitsILi8EEENST_INS5_IJNSA_ILi8EEESH_EEENS5_IJSH_SC_EEEEEEEvNS4_8identityENS4_23SM90_TMA_LOAD_MULTICASTES1A_vS1B_EENS_8epilogue10collective6detail29Sm90TmaWarpSpecializedAdapterINS1F_15DefaultEpilogueISJ_SK_SK_NS1E_6thread17LinearCombinationISJ_Li1EffLNS1J_9ScaleType4KindE0ELNS_15FloatRoundStyleE2ESJ_EENS1_15EpilogueDefaultEEEEEvvEEEEvNT_6ParamsE --------------------------
	.section	.nv.constant0._ZN7cutlass13device_kernelINS_4gemm6kernel13GemmUniversalIN4cute5tupleIJiiiiEEENS1_10collective13CollectiveMmaINS1_37MainloopSm90TmaGmmaWarpSpecializedFP8ILi14ENS5_IJNS4_1CILi2EEENSA_ILi1EEESC_EEENS1_35KernelTmaWarpSpecializedCooperativeEEENS5_IJNSA_ILi256EEESG_NSA_ILi32EEEEEENS_12float_e4m3_tENS5_IJlSC_lEEESJ_SK_NS4_8TiledMMAINS4_8MMA_AtomIJNS4_4SM904GMMA31MMA_64x256x32_F32E4M3E4M3_SS_TNILNSO_7ScaleInE1ELSQ_1EEEEEENS4_6LayoutISD_NS5_IJSC_NSA_ILi0EEESU_EEEEENS5_IJNS4_10UnderscoreESX_SX_EEEEENS4_13SM90_TMA_LOADENS4_14ComposedLayoutINS4_7SwizzleILi1ELi4ELi3EEENS4_18smem_ptr_flag_bitsILi8EEENST_INS5_IJNSA_ILi8EEESH_EEENS5_IJSH_SC_EEEEEEEvNS4_8identityENS4_23SM90_TMA_LOAD_MULTICASTES1A_vS1B_EENS_8epilogue10collective6detail29Sm90TmaWarpSpecializedAdapterINS1F_15DefaultEpilogueISJ_SK_SK_NS1E_6thread17LinearCombinationISJ_Li1EffLNS1J_9ScaleType4KindE0ELNS_15FloatRoundStyleE2ESJ_EENS1_15EpilogueDefaultEEEEEvvEEEEvNT_6ParamsE,"a",@progbits
	.sectionflags	@""
	.align	4
.nv.constant0._ZN7cutlass13device_kernelINS_4gemm6kernel13GemmUniversalIN4cute5tupleIJiiiiEEENS1_10collective13CollectiveMmaINS1_37MainloopSm90TmaGmmaWarpSpecializedFP8ILi14ENS5_IJNS4_1CILi2EEENSA_ILi1EEESC_EEENS1_35KernelTmaWarpSpecializedCooperativeEEENS5_IJNSA_ILi256EEESG_NSA_ILi32EEEEEENS_12float_e4m3_tENS5_IJlSC_lEEESJ_SK_NS4_8TiledMMAINS4_8MMA_AtomIJNS4_4SM904GMMA31MMA_64x256x32_F32E4M3E4M3_SS_TNILNSO_7ScaleInE1ELSQ_1EEEEEENS4_6LayoutISD_NS5_IJSC_NSA_ILi0EEESU_EEEEENS5_IJNS4_10UnderscoreESX_SX_EEEEENS4_13SM90_TMA_LOADENS4_14ComposedLayoutINS4_7SwizzleILi1ELi4ELi3EEENS4_18smem_ptr_flag_bitsILi8EEENST_INS5_IJNSA_ILi8EEESH_EEENS5_IJSH_SC_EEEEEEEvNS4_8identityENS4_23SM90_TMA_LOAD_MULTICASTES1A_vS1B_EENS_8epilogue10collective6detail29Sm90TmaWarpSpecializedAdapterINS1F_15DefaultEpilogueISJ_SK_SK_NS1E_6thread17LinearCombinationISJ_Li1EffLNS1J_9ScaleType4KindE0ELNS_15FloatRoundStyleE2ESJ_EENS1_15EpilogueDefaultEEEEEvvEEEEvNT_6ParamsE:
	.zero		1664


//--------------------- SYMBOLS --------------------------

	.type		.nv.reservedSmem.offset0,@object
	.size		.nv.reservedSmem.offset0,0x4
